//
// Generated by NVIDIA NVVM Compiler
//
// Compiler Build ID: CL-36424714
// Cuda compilation tools, release 13.0, V13.0.88
// Based on NVVM 20.0.0
//

.version 9.0
.target sm_100
.address_size 64

	// .globl	_Z15producer1KernelPKfPfii
// _ZZ15consumer1KernelPKfS0_PfiE3lut has been demoted
// _ZZ15consumer2KernelPKfS0_PfiE3lut has been demoted

.visible .entry _Z15producer1KernelPKfPfii(
	.param .u64 .ptr .align 1 _Z15producer1KernelPKfPfii_param_0,
	.param .u64 .ptr .align 1 _Z15producer1KernelPKfPfii_param_1,
	.param .u32 _Z15producer1KernelPKfPfii_param_2,
	.param .u32 _Z15producer1KernelPKfPfii_param_3
)
{
	.reg .pred 	%p<5>;
	.reg .b32 	%r<14>;
	.reg .b32 	%f<68>;
	.reg .b64 	%rd<9>;

	ld.param.u64 	%rd1, [_Z15producer1KernelPKfPfii_param_0];
	ld.param.u64 	%rd2, [_Z15producer1KernelPKfPfii_param_1];
	ld.param.u32 	%r7, [_Z15producer1KernelPKfPfii_param_2];
	ld.param.u32 	%r6, [_Z15producer1KernelPKfPfii_param_3];
	mov.u32 	%r1, %ctaid.x;
	mov.u32 	%r8, %ntid.x;
	mov.u32 	%r2, %tid.x;
	mad.lo.s32 	%r3, %r1, %r8, %r2;
	setp.ge.s32 	%p1, %r3, %r7;
	@%p1 bra 	$L__BB0_4;
	cvta.to.global.u64 	%rd3, %rd1;
	mul.wide.s32 	%rd4, %r3, 4;
	add.s64 	%rd5, %rd3, %rd4;
	ld.global.f32 	%f67, [%rd5];
	mov.b32 	%r13, 0;
$L__BB0_2:
	fma.rn.f32 	%f4, %f67, 0f3F8147AE, 0f3A83126F;
	fma.rn.f32 	%f5, %f4, %f4, 0f3F800000;
	sqrt.rn.f32 	%f6, %f5;
	mul.f32 	%f7, %f6, 0f3F7D70A4;
	fma.rn.f32 	%f8, %f7, 0f3F8147AE, 0f3A83126F;
	fma.rn.f32 	%f9, %f8, %f8, 0f3F800000;
	sqrt.rn.f32 	%f10, %f9;
	mul.f32 	%f11, %f10, 0f3F7D70A4;
	fma.rn.f32 	%f12, %f11, 0f3F8147AE, 0f3A83126F;
	fma.rn.f32 	%f13, %f12, %f12, 0f3F800000;
	sqrt.rn.f32 	%f14, %f13;
	mul.f32 	%f15, %f14, 0f3F7D70A4;
	fma.rn.f32 	%f16, %f15, 0f3F8147AE, 0f3A83126F;
	fma.rn.f32 	%f17, %f16, %f16, 0f3F800000;
	sqrt.rn.f32 	%f18, %f17;
	mul.f32 	%f19, %f18, 0f3F7D70A4;
	fma.rn.f32 	%f20, %f19, 0f3F8147AE, 0f3A83126F;
	fma.rn.f32 	%f21, %f20, %f20, 0f3F800000;
	sqrt.rn.f32 	%f22, %f21;
	mul.f32 	%f23, %f22, 0f3F7D70A4;
	fma.rn.f32 	%f24, %f23, 0f3F8147AE, 0f3A83126F;
	fma.rn.f32 	%f25, %f24, %f24, 0f3F800000;
	sqrt.rn.f32 	%f26, %f25;
	mul.f32 	%f27, %f26, 0f3F7D70A4;
	fma.rn.f32 	%f28, %f27, 0f3F8147AE, 0f3A83126F;
	fma.rn.f32 	%f29, %f28, %f28, 0f3F800000;
	sqrt.rn.f32 	%f30, %f29;
	mul.f32 	%f31, %f30, 0f3F7D70A4;
	fma.rn.f32 	%f32, %f31, 0f3F8147AE, 0f3A83126F;
	fma.rn.f32 	%f33, %f32, %f32, 0f3F800000;
	sqrt.rn.f32 	%f34, %f33;
	mul.f32 	%f35, %f34, 0f3F7D70A4;
	fma.rn.f32 	%f36, %f35, 0f3F8147AE, 0f3A83126F;
	fma.rn.f32 	%f37, %f36, %f36, 0f3F800000;
	sqrt.rn.f32 	%f38, %f37;
	mul.f32 	%f39, %f38, 0f3F7D70A4;
	fma.rn.f32 	%f40, %f39, 0f3F8147AE, 0f3A83126F;
	fma.rn.f32 	%f41, %f40, %f40, 0f3F800000;
	sqrt.rn.f32 	%f42, %f41;
	mul.f32 	%f43, %f42, 0f3F7D70A4;
	fma.rn.f32 	%f44, %f43, 0f3F8147AE, 0f3A83126F;
	fma.rn.f32 	%f45, %f44, %f44, 0f3F800000;
	sqrt.rn.f32 	%f46, %f45;
	mul.f32 	%f47, %f46, 0f3F7D70A4;
	fma.rn.f32 	%f48, %f47, 0f3F8147AE, 0f3A83126F;
	fma.rn.f32 	%f49, %f48, %f48, 0f3F800000;
	sqrt.rn.f32 	%f50, %f49;
	mul.f32 	%f51, %f50, 0f3F7D70A4;
	fma.rn.f32 	%f52, %f51, 0f3F8147AE, 0f3A83126F;
	fma.rn.f32 	%f53, %f52, %f52, 0f3F800000;
	sqrt.rn.f32 	%f54, %f53;
	mul.f32 	%f55, %f54, 0f3F7D70A4;
	fma.rn.f32 	%f56, %f55, 0f3F8147AE, 0f3A83126F;
	fma.rn.f32 	%f57, %f56, %f56, 0f3F800000;
	sqrt.rn.f32 	%f58, %f57;
	mul.f32 	%f59, %f58, 0f3F7D70A4;
	fma.rn.f32 	%f60, %f59, 0f3F8147AE, 0f3A83126F;
	fma.rn.f32 	%f61, %f60, %f60, 0f3F800000;
	sqrt.rn.f32 	%f62, %f61;
	mul.f32 	%f63, %f62, 0f3F7D70A4;
	fma.rn.f32 	%f64, %f63, 0f3F8147AE, 0f3A83126F;
	fma.rn.f32 	%f65, %f64, %f64, 0f3F800000;
	sqrt.rn.f32 	%f66, %f65;
	mul.f32 	%f67, %f66, 0f3F7D70A4;
	add.s32 	%r13, %r13, 16;
	setp.ne.s32 	%p2, %r13, 800;
	@%p2 bra 	$L__BB0_2;
	add.s32 	%r10, %r6, %r3;
	cvta.to.global.u64 	%rd6, %rd2;
	mul.wide.s32 	%rd7, %r10, 4;
	add.s64 	%rd8, %rd6, %rd7;
	st.global.f32 	[%rd8], %f67;
$L__BB0_4:
	setp.ne.s32 	%p3, %r2, 0;
	@%p3 bra 	$L__BB0_7;
	mov.u32 	%r11, %nctaid.x;
	shr.u32 	%r12, %r11, 1;
	setp.ne.s32 	%p4, %r1, %r12;
	@%p4 bra 	$L__BB0_7;
	// begin inline asm
	griddepcontrol.launch_dependents;
	// end inline asm
$L__BB0_7:
	ret;

}
	// .globl	_Z15producer2KernelPKfPfii
.visible .entry _Z15producer2KernelPKfPfii(
	.param .u64 .ptr .align 1 _Z15producer2KernelPKfPfii_param_0,
	.param .u64 .ptr .align 1 _Z15producer2KernelPKfPfii_param_1,
	.param .u32 _Z15producer2KernelPKfPfii_param_2,
	.param .u32 _Z15producer2KernelPKfPfii_param_3
)
{
	.reg .pred 	%p<5>;
	.reg .b32 	%r<14>;
	.reg .b32 	%f<68>;
	.reg .b64 	%rd<9>;

	ld.param.u64 	%rd1, [_Z15producer2KernelPKfPfii_param_0];
	ld.param.u64 	%rd2, [_Z15producer2KernelPKfPfii_param_1];
	ld.param.u32 	%r7, [_Z15producer2KernelPKfPfii_param_2];
	ld.param.u32 	%r6, [_Z15producer2KernelPKfPfii_param_3];
	mov.u32 	%r1, %ctaid.x;
	mov.u32 	%r8, %ntid.x;
	mov.u32 	%r2, %tid.x;
	mad.lo.s32 	%r3, %r1, %r8, %r2;
	setp.ge.s32 	%p1, %r3, %r7;
	@%p1 bra 	$L__BB1_4;
	cvta.to.global.u64 	%rd3, %rd1;
	mul.wide.s32 	%rd4, %r3, 4;
	add.s64 	%rd5, %rd3, %rd4;
	ld.global.f32 	%f67, [%rd5];
	mov.b32 	%r13, 0;
$L__BB1_2:
	fma.rn.f32 	%f4, %f67, 0f3F828F5C, 0f3B03126F;
	fma.rn.f32 	%f5, %f4, %f4, 0f3F000000;
	sqrt.rn.f32 	%f6, %f5;
	mul.f32 	%f7, %f6, 0f3F7AE148;
	fma.rn.f32 	%f8, %f7, 0f3F828F5C, 0f3B03126F;
	fma.rn.f32 	%f9, %f8, %f8, 0f3F000000;
	sqrt.rn.f32 	%f10, %f9;
	mul.f32 	%f11, %f10, 0f3F7AE148;
	fma.rn.f32 	%f12, %f11, 0f3F828F5C, 0f3B03126F;
	fma.rn.f32 	%f13, %f12, %f12, 0f3F000000;
	sqrt.rn.f32 	%f14, %f13;
	mul.f32 	%f15, %f14, 0f3F7AE148;
	fma.rn.f32 	%f16, %f15, 0f3F828F5C, 0f3B03126F;
	fma.rn.f32 	%f17, %f16, %f16, 0f3F000000;
	sqrt.rn.f32 	%f18, %f17;
	mul.f32 	%f19, %f18, 0f3F7AE148;
	fma.rn.f32 	%f20, %f19, 0f3F828F5C, 0f3B03126F;
	fma.rn.f32 	%f21, %f20, %f20, 0f3F000000;
	sqrt.rn.f32 	%f22, %f21;
	mul.f32 	%f23, %f22, 0f3F7AE148;
	fma.rn.f32 	%f24, %f23, 0f3F828F5C, 0f3B03126F;
	fma.rn.f32 	%f25, %f24, %f24, 0f3F000000;
	sqrt.rn.f32 	%f26, %f25;
	mul.f32 	%f27, %f26, 0f3F7AE148;
	fma.rn.f32 	%f28, %f27, 0f3F828F5C, 0f3B03126F;
	fma.rn.f32 	%f29, %f28, %f28, 0f3F000000;
	sqrt.rn.f32 	%f30, %f29;
	mul.f32 	%f31, %f30, 0f3F7AE148;
	fma.rn.f32 	%f32, %f31, 0f3F828F5C, 0f3B03126F;
	fma.rn.f32 	%f33, %f32, %f32, 0f3F000000;
	sqrt.rn.f32 	%f34, %f33;
	mul.f32 	%f35, %f34, 0f3F7AE148;
	fma.rn.f32 	%f36, %f35, 0f3F828F5C, 0f3B03126F;
	fma.rn.f32 	%f37, %f36, %f36, 0f3F000000;
	sqrt.rn.f32 	%f38, %f37;
	mul.f32 	%f39, %f38, 0f3F7AE148;
	fma.rn.f32 	%f40, %f39, 0f3F828F5C, 0f3B03126F;
	fma.rn.f32 	%f41, %f40, %f40, 0f3F000000;
	sqrt.rn.f32 	%f42, %f41;
	mul.f32 	%f43, %f42, 0f3F7AE148;
	fma.rn.f32 	%f44, %f43, 0f3F828F5C, 0f3B03126F;
	fma.rn.f32 	%f45, %f44, %f44, 0f3F000000;
	sqrt.rn.f32 	%f46, %f45;
	mul.f32 	%f47, %f46, 0f3F7AE148;
	fma.rn.f32 	%f48, %f47, 0f3F828F5C, 0f3B03126F;
	fma.rn.f32 	%f49, %f48, %f48, 0f3F000000;
	sqrt.rn.f32 	%f50, %f49;
	mul.f32 	%f51, %f50, 0f3F7AE148;
	fma.rn.f32 	%f52, %f51, 0f3F828F5C, 0f3B03126F;
	fma.rn.f32 	%f53, %f52, %f52, 0f3F000000;
	sqrt.rn.f32 	%f54, %f53;
	mul.f32 	%f55, %f54, 0f3F7AE148;
	fma.rn.f32 	%f56, %f55, 0f3F828F5C, 0f3B03126F;
	fma.rn.f32 	%f57, %f56, %f56, 0f3F000000;
	sqrt.rn.f32 	%f58, %f57;
	mul.f32 	%f59, %f58, 0f3F7AE148;
	fma.rn.f32 	%f60, %f59, 0f3F828F5C, 0f3B03126F;
	fma.rn.f32 	%f61, %f60, %f60, 0f3F000000;
	sqrt.rn.f32 	%f62, %f61;
	mul.f32 	%f63, %f62, 0f3F7AE148;
	fma.rn.f32 	%f64, %f63, 0f3F828F5C, 0f3B03126F;
	fma.rn.f32 	%f65, %f64, %f64, 0f3F000000;
	sqrt.rn.f32 	%f66, %f65;
	mul.f32 	%f67, %f66, 0f3F7AE148;
	add.s32 	%r13, %r13, 16;
	setp.ne.s32 	%p2, %r13, 800;
	@%p2 bra 	$L__BB1_2;
	add.s32 	%r10, %r6, %r3;
	cvta.to.global.u64 	%rd6, %rd2;
	mul.wide.s32 	%rd7, %r10, 4;
	add.s64 	%rd8, %rd6, %rd7;
	st.global.f32 	[%rd8], %f67;
$L__BB1_4:
	setp.ne.s32 	%p3, %r2, 0;
	@%p3 bra 	$L__BB1_7;
	mov.u32 	%r11, %nctaid.x;
	shr.u32 	%r12, %r11, 1;
	setp.ne.s32 	%p4, %r1, %r12;
	@%p4 bra 	$L__BB1_7;
	// begin inline asm
	griddepcontrol.launch_dependents;
	// end inline asm
$L__BB1_7:
	ret;

}
	// .globl	_Z15consumer1KernelPKfS0_Pfi
.visible .entry _Z15consumer1KernelPKfS0_Pfi(
	.param .u64 .ptr .align 1 _Z15consumer1KernelPKfS0_Pfi_param_0,
	.param .u64 .ptr .align 1 _Z15consumer1KernelPKfS0_Pfi_param_1,
	.param .u64 .ptr .align 1 _Z15consumer1KernelPKfS0_Pfi_param_2,
	.param .u32 _Z15consumer1KernelPKfS0_Pfi_param_3
)
{
	.reg .pred 	%p<5>;
	.reg .b16 	%rs<6>;
	.reg .b32 	%r<69>;
	.reg .b32 	%f<119>;
	.reg .b64 	%rd<23>;
	// demoted variable
	.shared .align 4 .b8 _ZZ15consumer1KernelPKfS0_PfiE3lut[32768];
	ld.param.u64 	%rd2, [_Z15consumer1KernelPKfS0_Pfi_param_0];
	ld.param.u64 	%rd4, [_Z15consumer1KernelPKfS0_Pfi_param_1];
	ld.param.u64 	%rd3, [_Z15consumer1KernelPKfS0_Pfi_param_2];
	ld.param.u32 	%r28, [_Z15consumer1KernelPKfS0_Pfi_param_3];
	cvta.to.global.u64 	%rd1, %rd4;
	mov.u32 	%r29, %ctaid.x;
	mov.u32 	%r1, %ntid.x;
	mov.u32 	%r2, %tid.x;
	mad.lo.s32 	%r3, %r29, %r1, %r2;
	add.s32 	%r30, %r2, %r1;
	cvt.u16.u32 	%rs2, %r30;
	xor.b16  	%rs3, %rs2, 8191;
	cvt.u16.u32 	%rs4, %r1;
	div.u16 	%rs5, %rs3, %rs4;
	and.b16  	%rs1, %rs5, 3;
	setp.eq.s16 	%p1, %rs1, 2;
	mov.u32 	%r63, %r2;
	@%p1 bra 	$L__BB2_3;
	cvt.u32.u16 	%r4, %rs1;
	mov.b32 	%r62, 0;
	mov.u32 	%r63, %r2;
$L__BB2_2:
	.pragma "nounroll";
	mul.wide.u32 	%rd5, %r63, 4;
	add.s64 	%rd6, %rd1, %rd5;
	ld.global.f32 	%f2, [%rd6];
	fma.rn.f32 	%f3, %f2, 0f40000000, 0f3F800000;
	shl.b32 	%r32, %r63, 2;
	mov.u32 	%r33, _ZZ15consumer1KernelPKfS0_PfiE3lut;
	add.s32 	%r34, %r33, %r32;
	st.shared.f32 	[%r34], %f3;
	add.s32 	%r63, %r63, %r1;
	add.s32 	%r62, %r62, 1;
	xor.b32  	%r35, %r62, %r4;
	setp.ne.s32 	%p2, %r35, 2;
	@%p2 bra 	$L__BB2_2;
$L__BB2_3:
	shl.b32 	%r36, %r1, 1;
	add.s32 	%r67, %r63, %r36;
	shl.b32 	%r11, %r1, 2;
	mad.lo.s32 	%r66, %r1, 3, %r63;
	add.s32 	%r65, %r1, %r63;
	shl.b32 	%r37, %r63, 2;
	mov.u32 	%r38, _ZZ15consumer1KernelPKfS0_PfiE3lut;
	add.s32 	%r64, %r38, %r37;
	shl.b32 	%r15, %r1, 4;
	shl.b32 	%r16, %r1, 3;
	mul.lo.s32 	%r17, %r1, 12;
$L__BB2_4:
	mul.wide.u32 	%rd7, %r63, 4;
	add.s64 	%rd8, %rd1, %rd7;
	ld.global.f32 	%f4, [%rd8];
	fma.rn.f32 	%f5, %f4, 0f40000000, 0f3F800000;
	st.shared.f32 	[%r64], %f5;
	add.s32 	%r39, %r63, %r1;
	mul.wide.u32 	%rd9, %r65, 4;
	add.s64 	%rd10, %rd1, %rd9;
	ld.global.f32 	%f6, [%rd10];
	fma.rn.f32 	%f7, %f6, 0f40000000, 0f3F800000;
	add.s32 	%r40, %r64, %r11;
	st.shared.f32 	[%r40], %f7;
	add.s32 	%r41, %r39, %r1;
	mul.wide.u32 	%rd11, %r67, 4;
	add.s64 	%rd12, %rd1, %rd11;
	ld.global.f32 	%f8, [%rd12];
	fma.rn.f32 	%f9, %f8, 0f40000000, 0f3F800000;
	add.s32 	%r42, %r64, %r16;
	st.shared.f32 	[%r42], %f9;
	add.s32 	%r43, %r41, %r1;
	mul.wide.u32 	%rd13, %r66, 4;
	add.s64 	%rd14, %rd1, %rd13;
	ld.global.f32 	%f10, [%rd14];
	fma.rn.f32 	%f11, %f10, 0f40000000, 0f3F800000;
	add.s32 	%r44, %r64, %r17;
	st.shared.f32 	[%r44], %f11;
	add.s32 	%r63, %r43, %r1;
	add.s32 	%r67, %r67, %r11;
	add.s32 	%r66, %r66, %r11;
	add.s32 	%r65, %r65, %r11;
	add.s32 	%r64, %r64, %r15;
	setp.lt.u32 	%p3, %r63, 8192;
	@%p3 bra 	$L__BB2_4;
	bar.sync 	0;
	shl.b32 	%r45, %r2, 2;
	add.s32 	%r47, %r38, %r45;
	ld.shared.f32 	%f12, [%r47];
	add.f32 	%f13, %f12, 0f00000000;
	fma.rn.f32 	%f14, %f12, 0f40000000, %f13;
	fma.rn.f32 	%f15, %f12, 0f40400000, %f14;
	fma.rn.f32 	%f16, %f12, 0f40800000, %f15;
	fma.rn.f32 	%f17, %f12, 0f40A00000, %f16;
	fma.rn.f32 	%f18, %f12, 0f40C00000, %f17;
	fma.rn.f32 	%f19, %f12, 0f40E00000, %f18;
	fma.rn.f32 	%f20, %f12, 0f41000000, %f19;
	fma.rn.f32 	%f21, %f12, 0f41100000, %f20;
	fma.rn.f32 	%f22, %f12, 0f41200000, %f21;
	fma.rn.f32 	%f23, %f12, 0f41300000, %f22;
	fma.rn.f32 	%f24, %f12, 0f41400000, %f23;
	fma.rn.f32 	%f25, %f12, 0f41500000, %f24;
	fma.rn.f32 	%f26, %f12, 0f41600000, %f25;
	fma.rn.f32 	%f27, %f12, 0f41700000, %f26;
	fma.rn.f32 	%f28, %f12, 0f41800000, %f27;
	fma.rn.f32 	%f29, %f12, 0f41880000, %f28;
	fma.rn.f32 	%f30, %f12, 0f41900000, %f29;
	fma.rn.f32 	%f31, %f12, 0f41980000, %f30;
	fma.rn.f32 	%f32, %f12, 0f41A00000, %f31;
	fma.rn.f32 	%f33, %f12, 0f41A80000, %f32;
	fma.rn.f32 	%f34, %f12, 0f41B00000, %f33;
	fma.rn.f32 	%f35, %f12, 0f41B80000, %f34;
	fma.rn.f32 	%f36, %f12, 0f41C00000, %f35;
	fma.rn.f32 	%f37, %f12, 0f41C80000, %f36;
	fma.rn.f32 	%f38, %f12, 0f41D00000, %f37;
	fma.rn.f32 	%f39, %f12, 0f41D80000, %f38;
	fma.rn.f32 	%f40, %f12, 0f41E00000, %f39;
	fma.rn.f32 	%f41, %f12, 0f41E80000, %f40;
	fma.rn.f32 	%f42, %f12, 0f41F00000, %f41;
	fma.rn.f32 	%f43, %f12, 0f41F80000, %f42;
	fma.rn.f32 	%f44, %f12, 0f42000000, %f43;
	fma.rn.f32 	%f45, %f12, 0f42040000, %f44;
	fma.rn.f32 	%f46, %f12, 0f42080000, %f45;
	fma.rn.f32 	%f47, %f12, 0f420C0000, %f46;
	fma.rn.f32 	%f48, %f12, 0f42100000, %f47;
	fma.rn.f32 	%f49, %f12, 0f42140000, %f48;
	fma.rn.f32 	%f50, %f12, 0f42180000, %f49;
	fma.rn.f32 	%f51, %f12, 0f421C0000, %f50;
	fma.rn.f32 	%f52, %f12, 0f42200000, %f51;
	fma.rn.f32 	%f53, %f12, 0f42240000, %f52;
	fma.rn.f32 	%f54, %f12, 0f42280000, %f53;
	fma.rn.f32 	%f55, %f12, 0f422C0000, %f54;
	fma.rn.f32 	%f56, %f12, 0f42300000, %f55;
	fma.rn.f32 	%f57, %f12, 0f42340000, %f56;
	fma.rn.f32 	%f58, %f12, 0f42380000, %f57;
	fma.rn.f32 	%f59, %f12, 0f423C0000, %f58;
	fma.rn.f32 	%f60, %f12, 0f42400000, %f59;
	fma.rn.f32 	%f61, %f12, 0f42440000, %f60;
	fma.rn.f32 	%f62, %f12, 0f42480000, %f61;
	fma.rn.f32 	%f63, %f12, 0f424C0000, %f62;
	fma.rn.f32 	%f64, %f12, 0f42500000, %f63;
	fma.rn.f32 	%f65, %f12, 0f42540000, %f64;
	fma.rn.f32 	%f66, %f12, 0f42580000, %f65;
	fma.rn.f32 	%f67, %f12, 0f425C0000, %f66;
	fma.rn.f32 	%f68, %f12, 0f42600000, %f67;
	fma.rn.f32 	%f69, %f12, 0f42640000, %f68;
	fma.rn.f32 	%f70, %f12, 0f42680000, %f69;
	fma.rn.f32 	%f71, %f12, 0f426C0000, %f70;
	fma.rn.f32 	%f72, %f12, 0f42700000, %f71;
	fma.rn.f32 	%f73, %f12, 0f42740000, %f72;
	fma.rn.f32 	%f74, %f12, 0f42780000, %f73;
	fma.rn.f32 	%f75, %f12, 0f427C0000, %f74;
	fma.rn.f32 	%f76, %f12, 0f42800000, %f75;
	fma.rn.f32 	%f77, %f12, 0f42820000, %f76;
	fma.rn.f32 	%f78, %f12, 0f42840000, %f77;
	fma.rn.f32 	%f79, %f12, 0f42860000, %f78;
	fma.rn.f32 	%f80, %f12, 0f42880000, %f79;
	fma.rn.f32 	%f81, %f12, 0f428A0000, %f80;
	fma.rn.f32 	%f82, %f12, 0f428C0000, %f81;
	fma.rn.f32 	%f83, %f12, 0f428E0000, %f82;
	fma.rn.f32 	%f84, %f12, 0f42900000, %f83;
	fma.rn.f32 	%f85, %f12, 0f42920000, %f84;
	fma.rn.f32 	%f86, %f12, 0f42940000, %f85;
	fma.rn.f32 	%f87, %f12, 0f42960000, %f86;
	fma.rn.f32 	%f88, %f12, 0f42980000, %f87;
	fma.rn.f32 	%f89, %f12, 0f429A0000, %f88;
	fma.rn.f32 	%f90, %f12, 0f429C0000, %f89;
	fma.rn.f32 	%f91, %f12, 0f429E0000, %f90;
	fma.rn.f32 	%f92, %f12, 0f42A00000, %f91;
	fma.rn.f32 	%f93, %f12, 0f42A20000, %f92;
	fma.rn.f32 	%f94, %f12, 0f42A40000, %f93;
	fma.rn.f32 	%f95, %f12, 0f42A60000, %f94;
	fma.rn.f32 	%f96, %f12, 0f42A80000, %f95;
	fma.rn.f32 	%f97, %f12, 0f42AA0000, %f96;
	fma.rn.f32 	%f98, %f12, 0f42AC0000, %f97;
	fma.rn.f32 	%f99, %f12, 0f42AE0000, %f98;
	fma.rn.f32 	%f100, %f12, 0f42B00000, %f99;
	fma.rn.f32 	%f101, %f12, 0f42B20000, %f100;
	fma.rn.f32 	%f102, %f12, 0f42B40000, %f101;
	fma.rn.f32 	%f103, %f12, 0f42B60000, %f102;
	fma.rn.f32 	%f104, %f12, 0f42B80000, %f103;
	fma.rn.f32 	%f105, %f12, 0f42BA0000, %f104;
	fma.rn.f32 	%f106, %f12, 0f42BC0000, %f105;
	fma.rn.f32 	%f107, %f12, 0f42BE0000, %f106;
	fma.rn.f32 	%f108, %f12, 0f42C00000, %f107;
	fma.rn.f32 	%f109, %f12, 0f42C20000, %f108;
	fma.rn.f32 	%f110, %f12, 0f42C40000, %f109;
	fma.rn.f32 	%f111, %f12, 0f42C60000, %f110;
	fma.rn.f32 	%f1, %f12, 0f42C80000, %f111;
	// begin inline asm
	griddepcontrol.wait;
	// end inline asm
	setp.ge.s32 	%p4, %r3, %r28;
	@%p4 bra 	$L__BB2_7;
	shr.u32 	%r48, %r28, 31;
	add.s32 	%r49, %r28, %r48;
	shr.s32 	%r50, %r49, 1;
	rem.s32 	%r51, %r3, %r50;
	cvta.to.global.u64 	%rd15, %rd2;
	mul.wide.s32 	%rd16, %r51, 4;
	add.s64 	%rd17, %rd15, %rd16;
	ld.global.f32 	%f112, [%rd17];
	mul.wide.s32 	%rd18, %r50, 4;
	add.s64 	%rd19, %rd17, %rd18;
	ld.global.f32 	%f113, [%rd19];
	add.f32 	%f114, %f112, %f113;
	mul.f32 	%f115, %f114, 0f42480000;
	cvt.rzi.s32.f32 	%r52, %f115;
	shr.s32 	%r53, %r52, 31;
	shr.u32 	%r54, %r53, 19;
	add.s32 	%r55, %r52, %r54;
	and.b32  	%r56, %r55, 1073733632;
	sub.s32 	%r57, %r52, %r56;
	shl.b32 	%r58, %r57, 2;
	add.s32 	%r60, %r38, %r58;
	ld.shared.f32 	%f116, [%r60];
	mul.f32 	%f117, %f114, %f116;
	fma.rn.f32 	%f118, %f1, 0f38D1B717, %f117;
	cvta.to.global.u64 	%rd20, %rd3;
	mul.wide.s32 	%rd21, %r3, 4;
	add.s64 	%rd22, %rd20, %rd21;
	st.global.f32 	[%rd22], %f118;
$L__BB2_7:
	ret;

}
	// .globl	_Z15consumer2KernelPKfS0_Pfi
.visible .entry _Z15consumer2KernelPKfS0_Pfi(
	.param .u64 .ptr .align 1 _Z15consumer2KernelPKfS0_Pfi_param_0,
	.param .u64 .ptr .align 1 _Z15consumer2KernelPKfS0_Pfi_param_1,
	.param .u64 .ptr .align 1 _Z15consumer2KernelPKfS0_Pfi_param_2,
	.param .u32 _Z15consumer2KernelPKfS0_Pfi_param_3
)
{
	.reg .pred 	%p<6>;
	.reg .b16 	%rs<6>;
	.reg .b32 	%r<77>;
	.reg .b32 	%f<31>;
	.reg .b64 	%rd<23>;
	// demoted variable
	.shared .align 4 .b8 _ZZ15consumer2KernelPKfS0_PfiE3lut[32768];
	ld.param.u64 	%rd2, [_Z15consumer2KernelPKfS0_Pfi_param_0];
	ld.param.u64 	%rd4, [_Z15consumer2KernelPKfS0_Pfi_param_1];
	ld.param.u64 	%rd3, [_Z15consumer2KernelPKfS0_Pfi_param_2];
	ld.param.u32 	%r30, [_Z15consumer2KernelPKfS0_Pfi_param_3];
	cvta.to.global.u64 	%rd1, %rd4;
	mov.u32 	%r31, %ctaid.x;
	mov.u32 	%r1, %ntid.x;
	mov.u32 	%r2, %tid.x;
	mad.lo.s32 	%r3, %r31, %r1, %r2;
	add.s32 	%r32, %r2, %r1;
	cvt.u16.u32 	%rs2, %r32;
	xor.b16  	%rs3, %rs2, 8191;
	cvt.u16.u32 	%rs4, %r1;
	div.u16 	%rs5, %rs3, %rs4;
	and.b16  	%rs1, %rs5, 3;
	setp.eq.s16 	%p1, %rs1, 2;
	mov.u32 	%r70, %r2;
	@%p1 bra 	$L__BB3_3;
	cvt.u32.u16 	%r4, %rs1;
	mov.b32 	%r69, 0;
	mov.u32 	%r70, %r2;
$L__BB3_2:
	.pragma "nounroll";
	mul.wide.u32 	%rd5, %r70, 4;
	add.s64 	%rd6, %rd1, %rd5;
	ld.global.f32 	%f4, [%rd6];
	fma.rn.f32 	%f5, %f4, 0f40400000, 0f40000000;
	shl.b32 	%r34, %r70, 2;
	mov.u32 	%r35, _ZZ15consumer2KernelPKfS0_PfiE3lut;
	add.s32 	%r36, %r35, %r34;
	st.shared.f32 	[%r36], %f5;
	add.s32 	%r70, %r70, %r1;
	add.s32 	%r69, %r69, 1;
	xor.b32  	%r37, %r69, %r4;
	setp.ne.s32 	%p2, %r37, 2;
	@%p2 bra 	$L__BB3_2;
$L__BB3_3:
	shl.b32 	%r38, %r1, 1;
	add.s32 	%r74, %r70, %r38;
	shl.b32 	%r11, %r1, 2;
	mad.lo.s32 	%r73, %r1, 3, %r70;
	add.s32 	%r72, %r1, %r70;
	shl.b32 	%r39, %r70, 2;
	mov.u32 	%r40, _ZZ15consumer2KernelPKfS0_PfiE3lut;
	add.s32 	%r71, %r40, %r39;
	shl.b32 	%r15, %r1, 4;
	shl.b32 	%r16, %r1, 3;
	mul.lo.s32 	%r17, %r1, 12;
$L__BB3_4:
	mul.wide.u32 	%rd7, %r70, 4;
	add.s64 	%rd8, %rd1, %rd7;
	ld.global.f32 	%f6, [%rd8];
	fma.rn.f32 	%f7, %f6, 0f40400000, 0f40000000;
	st.shared.f32 	[%r71], %f7;
	add.s32 	%r41, %r70, %r1;
	mul.wide.u32 	%rd9, %r72, 4;
	add.s64 	%rd10, %rd1, %rd9;
	ld.global.f32 	%f8, [%rd10];
	fma.rn.f32 	%f9, %f8, 0f40400000, 0f40000000;
	add.s32 	%r42, %r71, %r11;
	st.shared.f32 	[%r42], %f9;
	add.s32 	%r43, %r41, %r1;
	mul.wide.u32 	%rd11, %r74, 4;
	add.s64 	%rd12, %rd1, %rd11;
	ld.global.f32 	%f10, [%rd12];
	fma.rn.f32 	%f11, %f10, 0f40400000, 0f40000000;
	add.s32 	%r44, %r71, %r16;
	st.shared.f32 	[%r44], %f11;
	add.s32 	%r45, %r43, %r1;
	mul.wide.u32 	%rd13, %r73, 4;
	add.s64 	%rd14, %rd1, %rd13;
	ld.global.f32 	%f12, [%rd14];
	fma.rn.f32 	%f13, %f12, 0f40400000, 0f40000000;
	add.s32 	%r46, %r71, %r17;
	st.shared.f32 	[%r46], %f13;
	add.s32 	%r70, %r45, %r1;
	add.s32 	%r74, %r74, %r11;
	add.s32 	%r73, %r73, %r11;
	add.s32 	%r72, %r72, %r11;
	add.s32 	%r71, %r71, %r15;
	setp.lt.u32 	%p3, %r70, 8192;
	@%p3 bra 	$L__BB3_4;
	bar.sync 	0;
	shl.b32 	%r48, %r2, 2;
	add.s32 	%r50, %r40, %r48;
	ld.shared.f32 	%f1, [%r50];
	mov.f32 	%f30, 0f00000000;
	mov.b32 	%r76, -100;
$L__BB3_6:
	add.s32 	%r51, %r76, 105;
	add.s32 	%r52, %r76, 102;
	cvt.rn.f32.u32 	%f15, %r52;
	fma.rn.f32 	%f16, %f1, %f15, %f30;
	add.s32 	%r53, %r76, 103;
	cvt.rn.f32.u32 	%f17, %r53;
	fma.rn.f32 	%f18, %f1, %f17, %f16;
	add.s32 	%r54, %r76, 104;
	cvt.rn.f32.u32 	%f19, %r54;
	fma.rn.f32 	%f20, %f1, %f19, %f18;
	cvt.rn.f32.u32 	%f21, %r51;
	fma.rn.f32 	%f30, %f1, %f21, %f20;
	add.s32 	%r76, %r76, 4;
	setp.ne.s32 	%p4, %r76, 0;
	@%p4 bra 	$L__BB3_6;
	// begin inline asm
	griddepcontrol.wait;
	// end inline asm
	setp.ge.s32 	%p5, %r3, %r30;
	@%p5 bra 	$L__BB3_9;
	shr.u32 	%r55, %r30, 31;
	add.s32 	%r56, %r30, %r55;
	shr.s32 	%r57, %r56, 1;
	rem.s32 	%r58, %r3, %r57;
	cvta.to.global.u64 	%rd15, %rd2;
	mul.wide.s32 	%rd16, %r58, 4;
	add.s64 	%rd17, %rd15, %rd16;
	ld.global.f32 	%f22, [%rd17];
	mul.wide.s32 	%rd18, %r57, 4;
	add.s64 	%rd19, %rd17, %rd18;
	ld.global.f32 	%f23, [%rd19];
	mul.f32 	%f24, %f23, 0f3F000000;
	fma.rn.f32 	%f25, %f22, 0f3FC00000, %f24;
	mul.f32 	%f26, %f25, 0f42700000;
	cvt.rzi.s32.f32 	%r59, %f26;
	shr.s32 	%r60, %r59, 31;
	shr.u32 	%r61, %r60, 19;
	add.s32 	%r62, %r59, %r61;
	and.b32  	%r63, %r62, 1073733632;
	sub.s32 	%r64, %r59, %r63;
	shl.b32 	%r65, %r64, 2;
	add.s32 	%r67, %r40, %r65;
	ld.shared.f32 	%f27, [%r67];
	mul.f32 	%f28, %f27, %f25;
	fma.rn.f32 	%f29, %f30, 0f3951B717, %f28;
	cvta.to.global.u64 	%rd20, %rd3;
	mul.wide.s32 	%rd21, %r3, 4;
	add.s64 	%rd22, %rd20, %rd21;
	st.global.f32 	[%rd22], %f29;
$L__BB3_9:
	ret;

}


// ===== COMPILED SASS (sm_100) =====

	.target	sm_100

	.elftype	@"ET_EXEC"


//--------------------- .note.nv.tkinfo           --------------------------
	.section	.note.nv.tkinfo,"",@"SHT_NOTE"
	.sectionflags	@"SHF_NOTE_NV_TKINFO"
	.tkinfo
        /*0018*/ 	.word	0x00000002
        /*0030*/ 	.string	""
        /*0030*/ 	.string	"ptxas"
        /*0030*/ 	.string	"Cuda compilation tools, release 13.0, V13.0.88"
        /*0030*/ 	.string	"Build cuda_13.0.r13.0/compiler.36424714_0"
        /*0030*/ 	.string	"-arch sm_100 -m 64 "



//--------------------- .note.nv.cuinfo           --------------------------
	.section	.note.nv.cuinfo,"",@"SHT_NOTE"
	.sectionflags	@"SHF_NOTE_NV_CUINFO"
        /*0018*/ 	.short	0x0002
        /*001a*/ 	.short	0x0064
        /*001c*/ 	.short	0x0082
	.zero		2


//--------------------- .nv.info                  --------------------------
	.section	.nv.info,"",@"SHT_CUDA_INFO"
	.align	4


	//----- nvinfo : EIATTR_REGCOUNT
	.align		4
        /*0000*/ 	.byte	0x04, 0x2f
        /*0002*/ 	.short	(.L_1 - .L_0)
	.align		4
.L_0:
        /*0004*/ 	.word	index@(_Z15producer1KernelPKfPfii)
        /*0008*/ 	.word	0x0000000f


	//----- nvinfo : EIATTR_FRAME_SIZE
	.align		4
.L_1:
        /*000c*/ 	.byte	0x04, 0x11
        /*000e*/ 	.short	(.L_3 - .L_2)
	.align		4
.L_2:
        /*0010*/ 	.word	index@($__internal_3_$__cuda_sm20_sqrt_rn_f32_slowpath)
        /*0014*/ 	.word	0x00000000


	//----- nvinfo : EIATTR_FRAME_SIZE
	.align		4
.L_3:
        /*0018*/ 	.byte	0x04, 0x11
        /*001a*/ 	.short	(.L_5 - .L_4)
	.align		4
.L_4:
        /*001c*/ 	.word	index@(_Z15producer1KernelPKfPfii)
        /*0020*/ 	.word	0x00000000


	//----- nvinfo : EIATTR_REGCOUNT
	.align		4
.L_5:
        /*0024*/ 	.byte	0x04, 0x2f
        /*0026*/ 	.short	(.L_7 - .L_6)
	.align		4
.L_6:
        /*0028*/ 	.word	index@(_Z15producer2KernelPKfPfii)
        /*002c*/ 	.word	0x0000000f


	//----- nvinfo : EIATTR_FRAME_SIZE
	.align		4
.L_7:
        /*0030*/ 	.byte	0x04, 0x11
        /*0032*/ 	.short	(.L_9 - .L_8)
	.align		4
.L_8:
        /*0034*/ 	.word	index@($__internal_2_$__cuda_sm20_sqrt_rn_f32_slowpath)
        /*0038*/ 	.word	0x00000000


	//----- nvinfo : EIATTR_FRAME_SIZE
	.align		4
.L_9:
        /*003c*/ 	.byte	0x04, 0x11
        /*003e*/ 	.short	(.L_11 - .L_10)
	.align		4
.L_10:
        /*0040*/ 	.word	index@(_Z15producer2KernelPKfPfii)
        /*0044*/ 	.word	0x00000000


	//----- nvinfo : EIATTR_REGCOUNT
	.align		4
.L_11:
        /*0048*/ 	.byte	0x04, 0x2f
        /*004a*/ 	.short	(.L_13 - .L_12)
	.align		4
.L_12:
        /*004c*/ 	.word	index@(_Z15consumer1KernelPKfS0_Pfi)
        /*0050*/ 	.word	0x0000001b


	//----- nvinfo : EIATTR_FRAME_SIZE
	.align		4
.L_13:
        /*0054*/ 	.byte	0x04, 0x11
        /*0056*/ 	.short	(.L_15 - .L_14)
	.align		4
.L_14:
        /*0058*/ 	.word	index@($__internal_1_$__cuda_sm20_div_u16)
        /*005c*/ 	.word	0x00000000


	//----- nvinfo : EIATTR_FRAME_SIZE
	.align		4
.L_15:
        /*0060*/ 	.byte	0x04, 0x11
        /*0062*/ 	.short	(.L_17 - .L_16)
	.align		4
.L_16:
        /*0064*/ 	.word	index@(_Z15consumer1KernelPKfS0_Pfi)
        /*0068*/ 	.word	0x00000000


	//----- nvinfo : EIATTR_REGCOUNT
	.align		4
.L_17:
        /*006c*/ 	.byte	0x04, 0x2f
        /*006e*/ 	.short	(.L_19 - .L_18)
	.align		4
.L_18:
        /*0070*/ 	.word	index@(_Z15consumer2KernelPKfS0_Pfi)
        /*0074*/ 	.word	0x0000001b


	//----- nvinfo : EIATTR_FRAME_SIZE
	.align		4
.L_19:
        /*0078*/ 	.byte	0x04, 0x11
        /*007a*/ 	.short	(.L_21 - .L_20)
	.align		4
.L_20:
        /*007c*/ 	.word	index@($__internal_0_$__cuda_sm20_div_u16)
        /*0080*/ 	.word	0x00000000


	//----- nvinfo : EIATTR_FRAME_SIZE
	.align		4
.L_21:
        /*0084*/ 	.byte	0x04, 0x11
        /*0086*/ 	.short	(.L_23 - .L_22)
	.align		4
.L_22:
        /*0088*/ 	.word	index@(_Z15consumer2KernelPKfS0_Pfi)
        /*008c*/ 	.word	0x00000000


	//----- nvinfo : EIATTR_MIN_STACK_SIZE
	.align		4
.L_23:
        /*0090*/ 	.byte	0x04, 0x12
        /*0092*/ 	.short	(.L_25 - .L_24)
	.align		4
.L_24:
        /*0094*/ 	.word	index@(_Z15consumer2KernelPKfS0_Pfi)
        /*0098*/ 	.word	0x00000000


	//----- nvinfo : EIATTR_MIN_STACK_SIZE
	.align		4
.L_25:
        /*009c*/ 	.byte	0x04, 0x12
        /*009e*/ 	.short	(.L_27 - .L_26)
	.align		4
.L_26:
        /*00a0*/ 	.word	index@(_Z15consumer1KernelPKfS0_Pfi)
        /*00a4*/ 	.word	0x00000000


	//----- nvinfo : EIATTR_MIN_STACK_SIZE
	.align		4
.L_27:
        /*00a8*/ 	.byte	0x04, 0x12
        /*00aa*/ 	.short	(.L_29 - .L_28)
	.align		4
.L_28:
        /*00ac*/ 	.word	index@(_Z15producer2KernelPKfPfii)
        /*00b0*/ 	.word	0x00000000


	//----- nvinfo : EIATTR_MIN_STACK_SIZE
	.align		4
.L_29:
        /*00b4*/ 	.byte	0x04, 0x12
        /*00b6*/ 	.short	(.L_31 - .L_30)
	.align		4
.L_30:
        /*00b8*/ 	.word	index@(_Z15producer1KernelPKfPfii)
        /*00bc*/ 	.word	0x00000000
.L_31:


//--------------------- .nv.compat                --------------------------
	.section	.nv.compat,"",@"SHT_CUDA_COMPAT_INFO"
	.align	4
        /*0000*/ 	.byte	0x02, 0x09, 0x00, 0x00, 0x02, 0x02, 0x01, 0x00, 0x02, 0x05, 0x05, 0x00, 0x03, 0x07, 0x01, 0x01
        /*0010*/ 	.byte	0x02, 0x03, 0x00, 0x00, 0x02, 0x06, 0x01, 0x00, 0x04, 0x0b, 0x08, 0x00, 0x01, 0x00, 0x00, 0x00
        /*0020*/ 	.byte	0x00, 0x00, 0x00, 0x00


//--------------------- .nv.info._Z15consumer2KernelPKfS0_Pfi --------------------------
	.section	.nv.info._Z15consumer2KernelPKfS0_Pfi,"",@"SHT_CUDA_INFO"
	.sectionflags	@""
	.align	4


	//----- nvinfo : EIATTR_CUDA_API_VERSION
	.align		4
        /*0000*/ 	.byte	0x04, 0x37
        /*0002*/ 	.short	(.L_33 - .L_32)
.L_32:
        /*0004*/ 	.word	0x00000082


	//----- nvinfo : EIATTR_KPARAM_INFO
	.align		4
.L_33:
        /*0008*/ 	.byte	0x04, 0x17
        /*000a*/ 	.short	(.L_35 - .L_34)
.L_34:
        /*000c*/ 	.word	0x00000000
        /*0010*/ 	.short	0x0003
        /*0012*/ 	.short	0x0018
        /*0014*/ 	.byte	0x00, 0xf0, 0x11, 0x00


	//----- nvinfo : EIATTR_KPARAM_INFO
	.align		4
.L_35:
        /*0018*/ 	.byte	0x04, 0x17
        /*001a*/ 	.short	(.L_37 - .L_36)
.L_36:
        /*001c*/ 	.word	0x00000000
        /*0020*/ 	.short	0x0002
        /*0022*/ 	.short	0x0010
        /*0024*/ 	.byte	0x00, 0xf5, 0x21, 0x00


	//----- nvinfo : EIATTR_KPARAM_INFO
	.align		4
.L_37:
        /*0028*/ 	.byte	0x04, 0x17
        /*002a*/ 	.short	(.L_39 - .L_38)
.L_38:
        /*002c*/ 	.word	0x00000000
        /*0030*/ 	.short	0x0001
        /*0032*/ 	.short	0x0008
        /*0034*/ 	.byte	0x00, 0xf5, 0x21, 0x00


	//----- nvinfo : EIATTR_KPARAM_INFO
	.align		4
.L_39:
        /*0038*/ 	.byte	0x04, 0x17
        /*003a*/ 	.short	(.L_41 - .L_40)
.L_40:
        /*003c*/ 	.word	0x00000000
        /*0040*/ 	.short	0x0000
        /*0042*/ 	.short	0x0000
        /*0044*/ 	.byte	0x00, 0xf5, 0x21, 0x00


	//----- nvinfo : EIATTR_SPARSE_MMA_MASK
	.align		4
.L_41:
        /*0048*/ 	.byte	0x03, 0x50
        /*004a*/ 	.short	0x0000


	//----- nvinfo : EIATTR_MAXREG_COUNT
	.align		4
        /*004c*/ 	.byte	0x03, 0x1b
        /*004e*/ 	.short	0x00ff


	//----- nvinfo : EIATTR_NUM_BARRIERS
	.align		4
        /*0050*/ 	.byte	0x02, 0x4c
        /*0052*/ 	.byte	0x01
	.zero		1


	//----- nvinfo : EIATTR_MERCURY_ISA_VERSION
	.align		4
        /*0054*/ 	.byte	0x03, 0x5f
        /*0056*/ 	.short	0x0101


	//----- nvinfo : EIATTR_VRC_CTA_INIT_COUNT
	.align		4
        /*0058*/ 	.byte	0x02, 0x4a
	.zero		1
	.zero		1


	//----- nvinfo : EIATTR_EXIT_INSTR_OFFSETS
	.align		4
        /*005c*/ 	.byte	0x04, 0x1c
        /*005e*/ 	.short	(.L_43 - .L_42)


	//   ....[0]....
.L_42:
        /*0060*/ 	.word	0x000004f0


	//   ....[1]....
        /*0064*/ 	.word	0x00000e10


	//----- nvinfo : EIATTR_CRS_STACK_SIZE
	.align		4
.L_43:
        /*0068*/ 	.byte	0x04, 0x1e
        /*006a*/ 	.short	(.L_45 - .L_44)
.L_44:
        /*006c*/ 	.word	0x00000000


	//----- nvinfo : EIATTR_CBANK_PARAM_SIZE
	.align		4
.L_45:
        /*0070*/ 	.byte	0x03, 0x19
        /*0072*/ 	.short	0x001c


	//----- nvinfo : EIATTR_PARAM_CBANK
	.align		4
        /*0074*/ 	.byte	0x04, 0x0a
        /*0076*/ 	.short	(.L_47 - .L_46)
	.align		4
.L_46:
        /*0078*/ 	.word	index@(.nv.constant0._Z15consumer2KernelPKfS0_Pfi)
        /*007c*/ 	.short	0x0380
        /*007e*/ 	.short	0x001c


	//----- nvinfo : EIATTR_SW_WAR
	.align		4
.L_47:
        /*0080*/ 	.byte	0x04, 0x36
        /*0082*/ 	.short	(.L_49 - .L_48)
.L_48:
        /*0084*/ 	.word	0x00000008
.L_49:


//--------------------- .nv.info._Z15consumer1KernelPKfS0_Pfi --------------------------
	.section	.nv.info._Z15consumer1KernelPKfS0_Pfi,"",@"SHT_CUDA_INFO"
	.sectionflags	@""
	.align	4


	//----- nvinfo : EIATTR_CUDA_API_VERSION
	.align		4
        /*0000*/ 	.byte	0x04, 0x37
        /*0002*/ 	.short	(.L_51 - .L_50)
.L_50:
        /*0004*/ 	.word	0x00000082


	//----- nvinfo : EIATTR_KPARAM_INFO
	.align		4
.L_51:
        /*0008*/ 	.byte	0x04, 0x17
        /*000a*/ 	.short	(.L_53 - .L_52)
.L_52:
        /*000c*/ 	.word	0x00000000
        /*0010*/ 	.short	0x0003
        /*0012*/ 	.short	0x0018
        /*0014*/ 	.byte	0x00, 0xf0, 0x11, 0x00


	//----- nvinfo : EIATTR_KPARAM_INFO
	.align		4
.L_53:
        /*0018*/ 	.byte	0x04, 0x17
        /*001a*/ 	.short	(.L_55 - .L_54)
.L_54:
        /*001c*/ 	.word	0x00000000
        /*0020*/ 	.short	0x0002
        /*0022*/ 	.short	0x0010
        /*0024*/ 	.byte	0x00, 0xf5, 0x21, 0x00


	//----- nvinfo : EIATTR_KPARAM_INFO
	.align		4
.L_55:
        /*0028*/ 	.byte	0x04, 0x17
        /*002a*/ 	.short	(.L_57 - .L_56)
.L_56:
        /*002c*/ 	.word	0x00000000
        /*0030*/ 	.short	0x0001
        /*0032*/ 	.short	0x0008
        /*0034*/ 	.byte	0x00, 0xf5, 0x21, 0x00


	//----- nvinfo : EIATTR_KPARAM_INFO
	.align		4
.L_57:
        /*0038*/ 	.byte	0x04, 0x17
        /*003a*/ 	.short	(.L_59 - .L_58)
.L_58:
        /*003c*/ 	.word	0x00000000
        /*0040*/ 	.short	0x0000
        /*0042*/ 	.short	0x0000
        /*0044*/ 	.byte	0x00, 0xf5, 0x21, 0x00


	//----- nvinfo : EIATTR_SPARSE_MMA_MASK
	.align		4
.L_59:
        /*0048*/ 	.byte	0x03, 0x50
        /*004a*/ 	.short	0x0000


	//----- nvinfo : EIATTR_MAXREG_COUNT
	.align		4
        /*004c*/ 	.byte	0x03, 0x1b
        /*004e*/ 	.short	0x00ff


	//----- nvinfo : EIATTR_NUM_BARRIERS
	.align		4
        /*0050*/ 	.byte	0x02, 0x4c
        /*0052*/ 	.byte	0x01
	.zero		1


	//----- nvinfo : EIATTR_MERCURY_ISA_VERSION
	.align		4
        /*0054*/ 	.byte	0x03, 0x5f
        /*0056*/ 	.short	0x0101


	//----- nvinfo : EIATTR_VRC_CTA_INIT_COUNT
	.align		4
        /*0058*/ 	.byte	0x02, 0x4a
	.zero		1
	.zero		1


	//----- nvinfo : EIATTR_EXIT_INSTR_OFFSETS
	.align		4
        /*005c*/ 	.byte	0x04, 0x1c
        /*005e*/ 	.short	(.L_61 - .L_60)


	//   ....[0]....
.L_60:
        /*0060*/ 	.word	0x000004f0


	//   ....[1]....
        /*0064*/ 	.word	0x00000df0


	//----- nvinfo : EIATTR_CRS_STACK_SIZE
	.align		4
.L_61:
        /*0068*/ 	.byte	0x04, 0x1e
        /*006a*/ 	.short	(.L_63 - .L_62)
.L_62:
        /*006c*/ 	.word	0x00000000


	//----- nvinfo : EIATTR_CBANK_PARAM_SIZE
	.align		4
.L_63:
        /*0070*/ 	.byte	0x03, 0x19
        /*0072*/ 	.short	0x001c


	//----- nvinfo : EIATTR_PARAM_CBANK
	.align		4
        /*0074*/ 	.byte	0x04, 0x0a
        /*0076*/ 	.short	(.L_65 - .L_64)
	.align		4
.L_64:
        /*0078*/ 	.word	index@(.nv.constant0._Z15consumer1KernelPKfS0_Pfi)
        /*007c*/ 	.short	0x0380
        /*007e*/ 	.short	0x001c


	//----- nvinfo : EIATTR_SW_WAR
	.align		4
.L_65:
        /*0080*/ 	.byte	0x04, 0x36
        /*0082*/ 	.short	(.L_67 - .L_66)
.L_66:
        /*0084*/ 	.word	0x00000008
.L_67:


//--------------------- .nv.info._Z15producer2KernelPKfPfii --------------------------
	.section	.nv.info._Z15producer2KernelPKfPfii,"",@"SHT_CUDA_INFO"
	.sectionflags	@""
	.align	4


	//----- nvinfo : EIATTR_CUDA_API_VERSION
	.align		4
        /*0000*/ 	.byte	0x04, 0x37
        /*0002*/ 	.short	(.L_69 - .L_68)
.L_68:
        /*0004*/ 	.word	0x00000082


	//----- nvinfo : EIATTR_KPARAM_INFO
	.align		4
.L_69:
        /*0008*/ 	.byte	0x04, 0x17
        /*000a*/ 	.short	(.L_71 - .L_70)
.L_70:
        /*000c*/ 	.word	0x00000000
        /*0010*/ 	.short	0x0003
        /*0012*/ 	.short	0x0014
        /*0014*/ 	.byte	0x00, 0xf0, 0x11, 0x00


	//----- nvinfo : EIATTR_KPARAM_INFO
	.align		4
.L_71:
        /*0018*/ 	.byte	0x04, 0x17
        /*001a*/ 	.short	(.L_73 - .L_72)
.L_72:
        /*001c*/ 	.word	0x00000000
        /*0020*/ 	.short	0x0002
        /*0022*/ 	.short	0x0010
        /*0024*/ 	.byte	0x00, 0xf0, 0x11, 0x00


	//----- nvinfo : EIATTR_KPARAM_INFO
	.align		4
.L_73:
        /*0028*/ 	.byte	0x04, 0x17
        /*002a*/ 	.short	(.L_75 - .L_74)
.L_74:
        /*002c*/ 	.word	0x00000000
        /*0030*/ 	.short	0x0001
        /*0032*/ 	.short	0x0008
        /*0034*/ 	.byte	0x00, 0xf5, 0x21, 0x00


	//----- nvinfo : EIATTR_KPARAM_INFO
	.align		4
.L_75:
        /*0038*/ 	.byte	0x04, 0x17
        /*003a*/ 	.short	(.L_77 - .L_76)
.L_76:
        /*003c*/ 	.word	0x00000000
        /*0040*/ 	.short	0x0000
        /*0042*/ 	.short	0x0000
        /*0044*/ 	.byte	0x00, 0xf5, 0x21, 0x00


	//----- nvinfo : EIATTR_SPARSE_MMA_MASK
	.align		4
.L_77:
        /*0048*/ 	.byte	0x03, 0x50
        /*004a*/ 	.short	0x0000


	//----- nvinfo : EIATTR_MAXREG_COUNT
	.align		4
        /*004c*/ 	.byte	0x03, 0x1b
        /*004e*/ 	.short	0x00ff


	//----- nvinfo : EIATTR_MERCURY_ISA_VERSION
	.align		4
        /*0050*/ 	.byte	0x03, 0x5f
        /*0052*/ 	.short	0x0101


	//----- nvinfo : EIATTR_VRC_CTA_INIT_COUNT
	.align		4
        /*0054*/ 	.byte	0x02, 0x4a
	.zero		1
	.zero		1


	//----- nvinfo : EIATTR_EXIT_INSTR_OFFSETS
	.align		4
        /*0058*/ 	.byte	0x04, 0x1c
        /*005a*/ 	.short	(.L_79 - .L_78)


	//   ....[0]....
.L_78:
        /*005c*/ 	.word	0x000013c0


	//   ....[1]....
        /*0060*/ 	.word	0x00001400


	//   ....[2]....
        /*0064*/ 	.word	0x00001420


	//----- nvinfo : EIATTR_CRS_STACK_SIZE
	.align		4
.L_79:
        /*0068*/ 	.byte	0x04, 0x1e
        /*006a*/ 	.short	(.L_81 - .L_80)
.L_80:
        /*006c*/ 	.word	0x00000000


	//----- nvinfo : EIATTR_CBANK_PARAM_SIZE
	.align		4
.L_81:
        /*0070*/ 	.byte	0x03, 0x19
        /*0072*/ 	.short	0x0018


	//----- nvinfo : EIATTR_PARAM_CBANK
	.align		4
        /*0074*/ 	.byte	0x04, 0x0a
        /*0076*/ 	.short	(.L_83 - .L_82)
	.align		4
.L_82:
        /*0078*/ 	.word	index@(.nv.constant0._Z15producer2KernelPKfPfii)
        /*007c*/ 	.short	0x0380
        /*007e*/ 	.short	0x0018


	//----- nvinfo : EIATTR_SW_WAR
	.align		4
.L_83:
        /*0080*/ 	.byte	0x04, 0x36
        /*0082*/ 	.short	(.L_85 - .L_84)
.L_84:
        /*0084*/ 	.word	0x00000008
.L_85:


//--------------------- .nv.info._Z15producer1KernelPKfPfii --------------------------
	.section	.nv.info._Z15producer1KernelPKfPfii,"",@"SHT_CUDA_INFO"
	.sectionflags	@""
	.align	4


	//----- nvinfo : EIATTR_CUDA_API_VERSION
	.align		4
        /*0000*/ 	.byte	0x04, 0x37
        /*0002*/ 	.short	(.L_87 - .L_86)
.L_86:
        /*0004*/ 	.word	0x00000082


	//----- nvinfo : EIATTR_KPARAM_INFO
	.align		4
.L_87:
        /*0008*/ 	.byte	0x04, 0x17
        /*000a*/ 	.short	(.L_89 - .L_88)
.L_88:
        /*000c*/ 	.word	0x00000000
        /*0010*/ 	.short	0x0003
        /*0012*/ 	.short	0x0014
        /*0014*/ 	.byte	0x00, 0xf0, 0x11, 0x00


	//----- nvinfo : EIATTR_KPARAM_INFO
	.align		4
.L_89:
        /*0018*/ 	.byte	0x04, 0x17
        /*001a*/ 	.short	(.L_91 - .L_90)
.L_90:
        /*001c*/ 	.word	0x00000000
        /*0020*/ 	.short	0x0002
        /*0022*/ 	.short	0x0010
        /*0024*/ 	.byte	0x00, 0xf0, 0x11, 0x00


	//----- nvinfo : EIATTR_KPARAM_INFO
	.align		4
.L_91:
        /*0028*/ 	.byte	0x04, 0x17
        /*002a*/ 	.short	(.L_93 - .L_92)
.L_92:
        /*002c*/ 	.word	0x00000000
        /*0030*/ 	.short	0x0001
        /*0032*/ 	.short	0x0008
        /*0034*/ 	.byte	0x00, 0xf5, 0x21, 0x00


	//----- nvinfo : EIATTR_KPARAM_INFO
	.align		4
.L_93:
        /*0038*/ 	.byte	0x04, 0x17
        /*003a*/ 	.short	(.L_95 - .L_94)
.L_94:
        /*003c*/ 	.word	0x00000000
        /*0040*/ 	.short	0x0000
        /*0042*/ 	.short	0x0000
        /*0044*/ 	.byte	0x00, 0xf5, 0x21, 0x00


	//----- nvinfo : EIATTR_SPARSE_MMA_MASK
	.align		4
.L_95:
        /*0048*/ 	.byte	0x03, 0x50
        /*004a*/ 	.short	0x0000


	//----- nvinfo : EIATTR_MAXREG_COUNT
	.align		4
        /*004c*/ 	.byte	0x03, 0x1b
        /*004e*/ 	.short	0x00ff


	//----- nvinfo : EIATTR_MERCURY_ISA_VERSION
	.align		4
        /*0050*/ 	.byte	0x03, 0x5f
        /*0052*/ 	.short	0x0101


	//----- nvinfo : EIATTR_VRC_CTA_INIT_COUNT
	.align		4
        /*0054*/ 	.byte	0x02, 0x4a
	.zero		1
	.zero		1


	//----- nvinfo : EIATTR_EXIT_INSTR_OFFSETS
	.align		4
        /*0058*/ 	.byte	0x04, 0x1c
        /*005a*/ 	.short	(.L_97 - .L_96)


	//   ....[0]....
.L_96:
        /*005c*/ 	.word	0x000013c0


	//   ....[1]....
        /*0060*/ 	.word	0x00001400


	//   ....[2]....
        /*0064*/ 	.word	0x00001420


	//----- nvinfo : EIATTR_CRS_STACK_SIZE
	.align		4
.L_97:
        /*0068*/ 	.byte	0x04, 0x1e
        /*006a*/ 	.short	(.L_99 - .L_98)
.L_98:
        /*006c*/ 	.word	0x00000000


	//----- nvinfo : EIATTR_CBANK_PARAM_SIZE
	.align		4
.L_99:
        /*0070*/ 	.byte	0x03, 0x19
        /*0072*/ 	.short	0x0018


	//----- nvinfo : EIATTR_PARAM_CBANK
	.align		4
        /*0074*/ 	.byte	0x04, 0x0a
        /*0076*/ 	.short	(.L_101 - .L_100)
	.align		4
.L_100:
        /*0078*/ 	.word	index@(.nv.constant0._Z15producer1KernelPKfPfii)
        /*007c*/ 	.short	0x0380
        /*007e*/ 	.short	0x0018


	//----- nvinfo : EIATTR_SW_WAR
	.align		4
.L_101:
        /*0080*/ 	.byte	0x04, 0x36
        /*0082*/ 	.short	(.L_103 - .L_102)
.L_102:
        /*0084*/ 	.word	0x00000008
.L_103:


//--------------------- .nv.callgraph             --------------------------
	.section	.nv.callgraph,"",@"SHT_CUDA_CALLGRAPH"
	.align	4
	.sectionentsize	8
	.align		4
        /*0000*/ 	.word	0x00000000
	.align		4
        /*0004*/ 	.word	0xffffffff
	.align		4
        /*0008*/ 	.word	0x00000000
	.align		4
        /*000c*/ 	.word	0xfffffffe
	.align		4
        /*0010*/ 	.word	0x00000000
	.align		4
        /*0014*/ 	.word	0xfffffffd
	.align		4
        /*0018*/ 	.word	0x00000000
	.align		4
        /*001c*/ 	.word	0xfffffffc


//--------------------- .text._Z15consumer2KernelPKfS0_Pfi --------------------------
	.section	.text._Z15consumer2KernelPKfS0_Pfi,"ax",@progbits
	.align	128
        .global         _Z15consumer2KernelPKfS0_Pfi
        .type           _Z15consumer2KernelPKfS0_Pfi,@function
        .size           _Z15consumer2KernelPKfS0_Pfi,(.L_x_118 - _Z15consumer2KernelPKfS0_Pfi)
        .other          _Z15consumer2KernelPKfS0_Pfi,@"STO_CUDA_ENTRY STV_DEFAULT"
_Z15consumer2KernelPKfS0_Pfi:
.text._Z15consumer2KernelPKfS0_Pfi:
[----:B------:R-:W-:Y:S01]  /*0000*/  LDC R1, c[0x0][0x37c] ;  /* 0x0000df00ff017b82 */ /* 0x000fe20000000800 */
[----:B------:R-:W0:Y:S07]  /*0010*/  S2R R0, SR_TID.X ;  /* 0x0000000000007919 */ /* 0x000e2e0000002100 */
[----:B------:R-:W1:Y:S01]  /*0020*/  LDC R3, c[0x0][0x360] ;  /* 0x0000d800ff037b82 */ /* 0x000e620000000800 */
[----:B------:R-:W-:-:S07]  /*0030*/  MOV R9, 0xb0 ;  /* 0x000000b000097802 */ /* 0x000fce0000000f00 */
[----:B------:R-:W2:Y:S01]  /*0040*/  S2UR UR4, SR_CTAID.X ;  /* 0x00000000000479c3 */ /* 0x000ea20000002500 */
[C---:B-1----:R-:W-:Y:S02]  /*0050*/  LOP3.LUT R5, R3.reuse, 0xffff, RZ, 0xc0, !PT ;  /* 0x0000ffff03057812 */ /* 0x042fe400078ec0ff */
[----:B0-----:R-:W-:-:S04]  /*0060*/  IADD3 R2, PT, PT, R3, R0, RZ ;  /* 0x0000000003027210 */ /* 0x001fc80007ffe0ff */
[----:B------:R-:W-:Y:S01]  /*0070*/  LOP3.LUT R4, R2, 0x1fff, RZ, 0x3c, !PT ;  /* 0x00001fff02047812 */ /* 0x000fe200078e3cff */
[----:B--2---:R-:W-:-:S03]  /*0080*/  IMAD R2, R3, UR4, R0 ;  /* 0x0000000403027c24 */ /* 0x004fc6000f8e0200 */
[----:B------:R-:W-:-:S07]  /*0090*/  LOP3.LUT R4, R4, 0xffff, RZ, 0xc0, !PT ;  /* 0x0000ffff04047812 */ /* 0x000fce00078ec0ff */
[----:B------:R-:W-:Y:S05]  /*00a0*/  CALL.REL.NOINC `($__internal_0_$__cuda_sm20_div_u16) ;  /* 0x0000000c005c7944 */ /* 0x000fea0003c00000 */
[----:B------:R-:W-:Y:S01]  /*00b0*/  LOP3.LUT R14, R8, 0x3, RZ, 0xc0, !PT ;  /* 0x00000003080e7812 */ /* 0x000fe200078ec0ff */
[----:B------:R-:W0:Y:S01]  /*00c0*/  LDCU.64 UR6, c[0x0][0x358] ;  /* 0x00006b00ff0677ac */ /* 0x000e220008000a00 */
[----:B------:R-:W-:Y:S01]  /*00d0*/  BSSY.RECONVERGENT B0, `(.L_x_0) ;  /* 0x0000015000007945 */ /* 0x000fe20003800200 */
[----:B------:R-:W-:Y:S02]  /*00e0*/  MOV R6, R0 ;  /* 0x0000000000067202 */ /* 0x000fe40000000f00 */
[----:B------:R-:W-:-:S13]  /*00f0*/  ISETP.NE.AND P0, PT, R14, 0x2, PT ;  /* 0x000000020e00780c */ /* 0x000fda0003f05270 */
[----:B------:R-:W-:Y:S05]  /*0100*/  @!P0 BRA `(.L_x_1) ;  /* 0x0000000000448947 */ /* 0x000fea0003800000 */
[----:B------:R-:W1:Y:S01]  /*0110*/  S2R R11, SR_CgaCtaId ;  /* 0x00000000000b7919 */ /* 0x000e620000008800 */
[----:B------:R-:W2:Y:S01]  /*0120*/  LDC.64 R4, c[0x0][0x388] ;  /* 0x0000e200ff047b82 */ /* 0x000ea20000000a00 */
[----:B------:R-:W-:Y:S01]  /*0130*/  MOV R6, 0x400 ;  /* 0x0000040000067802 */ /* 0x000fe20000000f00 */
[----:B------:R-:W-:-:S03]  /*0140*/  HFMA2 R7, -RZ, RZ, 0, 0 ;  /* 0x00000000ff077431 */ /* 0x000fc600000001ff */
[----:B-1----:R-:W-:Y:S02]  /*0150*/  LEA R11, R11, R6, 0x18 ;  /* 0x000000060b0b7211 */ /* 0x002fe400078ec0ff */
[----:B------:R-:W-:-:S07]  /*0160*/  MOV R6, R0 ;  /* 0x0000000000067202 */ /* 0x000fce0000000f00 */
.L_x_2:
[----:B--2---:R-:W-:-:S06]  /*0170*/  IMAD.WIDE.U32 R8, R6, 0x4, R4 ;  /* 0x0000000406087825 */ /* 0x004fcc00078e0004 */
[----:B0-----:R-:W2:Y:S01]  /*0180*/  LDG.E R8, desc[UR6][R8.64] ;  /* 0x0000000608087981 */ /* 0x001ea2000c1e1900 */
[----:B------:R-:W-:Y:S02]  /*0190*/  MOV R15, 0x40400000 ;  /* 0x40400000000f7802 */ /* 0x000fe40000000f00 */
[----:B-1----:R-:W-:Y:S02]  /*01a0*/  LEA R13, R6, R11, 0x2 ;  /* 0x0000000b060d7211 */ /* 0x002fe400078e10ff */
[----:B------:R-:W-:Y:S02]  /*01b0*/  IADD3 R7, PT, PT, R7, 0x1, RZ ;  /* 0x0000000107077810 */ /* 0x000fe40007ffe0ff */
[----:B------:R-:W-:Y:S02]  /*01c0*/  IADD3 R6, PT, PT, R3, R6, RZ ;  /* 0x0000000603067210 */ /* 0x000fe40007ffe0ff */
[----:B------:R-:W-:-:S04]  /*01d0*/  LOP3.LUT R12, R7, R14, RZ, 0x3c, !PT ;  /* 0x0000000e070c7212 */ /* 0x000fc800078e3cff */
[----:B------:R-:W-:Y:S01]  /*01e0*/  ISETP.NE.AND P0, PT, R12, 0x2, PT ;  /* 0x000000020c00780c */ /* 0x000fe20003f05270 */
[----:B--2---:R-:W-:-:S05]  /*01f0*/  FFMA R10, R8, R15, 2 ;  /* 0x40000000080a7423 */ /* 0x004fca000000000f */
[----:B------:R1:W-:Y:S07]  /*0200*/  STS [R13], R10 ;  /* 0x0000000a0d007388 */ /* 0x0003ee0000000800 */
[----:B------:R-:W-:Y:S05]  /*0210*/  @P0 BRA `(.L_x_2) ;  /* 0xfffffffc00d40947 */ /* 0x000fea000383ffff */
.L_x_1:
[----:B0-----:R-:W-:Y:S05]  /*0220*/  BSYNC.RECONVERGENT B0 ;  /* 0x0000000000007941 */ /* 0x001fea0003800200 */
.L_x_0:
[----:B------:R-:W0:Y:S01]  /*0230*/  S2UR UR5, SR_CgaCtaId ;  /* 0x00000000000579c3 */ /* 0x000e220000008800 */
[----:B------:R-:W-:Y:S01]  /*0240*/  UMOV UR4, 0x400 ;  /* 0x0000040000047882 */ /* 0x000fe20000000000 */
[----:B------:R-:W-:Y:S01]  /*0250*/  BSSY.RECONVERGENT B0, `(.L_x_3) ;  /* 0x0000023000007945 */ /* 0x000fe20003800200 */
[C---:B------:R-:W-:Y:S01]  /*0260*/  LEA R7, R3.reuse, R6, 0x1 ;  /* 0x0000000603077211 */ /* 0x040fe200078e08ff */
[----:B------:R-:W-:Y:S01]  /*0270*/  IMAD R12, R3, 0x3, R6 ;  /* 0x00000003030c7824 */ /* 0x000fe200078e0206 */
[----:B-1----:R-:W-:-:S03]  /*0280*/  IADD3 R13, PT, PT, R6, R3, RZ ;  /* 0x00000003060d7210 */ /* 0x002fc60007ffe0ff */
[----:B------:R-:W1:Y:S01]  /*0290*/  LDC.64 R4, c[0x0][0x388] ;  /* 0x0000e200ff047b82 */ /* 0x000e620000000a00 */
[----:B0-----:R-:W-:-:S06]  /*02a0*/  ULEA UR4, UR5, UR4, 0x18 ;  /* 0x0000000405047291 */ /* 0x001fcc000f8ec0ff */
[----:B------:R-:W-:-:S07]  /*02b0*/  LEA R14, R6, UR4, 0x2 ;  /* 0x00000004060e7c11 */ /* 0x000fce000f8e10ff */
.L_x_4:
[----:B-12---:R-:W-:-:S04]  /*02c0*/  IMAD.WIDE.U32 R18, R6, 0x4, R4 ;  /* 0x0000000406127825 */ /* 0x006fc800078e0004 */
[--C-:B------:R-:W-:Y:S02]  /*02d0*/  IMAD.WIDE.U32 R16, R13, 0x4, R4.reuse ;  /* 0x000000040d107825 */ /* 0x100fe400078e0004 */
[----:B------:R0:W2:Y:S02]  /*02e0*/  LDG.E R18, desc[UR6][R18.64] ;  /* 0x0000000612127981 */ /* 0x0000a4000c1e1900 */
[--C-:B------:R-:W-:Y:S02]  /*02f0*/  IMAD.WIDE.U32 R10, R7, 0x4, R4.reuse ;  /* 0x00000004070a7825 */ /* 0x100fe400078e0004 */
[----:B------:R-:W3:Y:S02]  /*0300*/  LDG.E R16, desc[UR6][R16.64] ;  /* 0x0000000610107981 */ /* 0x000ee4000c1e1900 */
[----:B------:R-:W-:Y:S02]  /*0310*/  IMAD.WIDE.U32 R8, R12, 0x4, R4 ;  /* 0x000000040c087825 */ /* 0x000fe400078e0004 */
[----:B------:R-:W4:Y:S04]  /*0320*/  LDG.E R10, desc[UR6][R10.64] ;  /* 0x000000060a0a7981 */ /* 0x000f28000c1e1900 */
[----:B------:R-:W5:Y:S01]  /*0330*/  LDG.E R8, desc[UR6][R8.64] ;  /* 0x0000000608087981 */ /* 0x000f62000c1e1900 */
[----:B------:R-:W-:Y:S01]  /*0340*/  HFMA2 R21, -RZ, RZ, 2.125, 0 ;  /* 0x40400000ff157431 */ /* 0x000fe200000001ff */
[C---:B------:R-:W-:Y:S01]  /*0350*/  LEA R23, R3.reuse, R14, 0x3 ;  /* 0x0000000e03177211 */ /* 0x040fe200078e18ff */
[C---:B0-----:R-:W-:Y:S01]  /*0360*/  IMAD R19, R3.reuse, 0xc, R14 ;  /* 0x0000000c03137824 */ /* 0x041fe200078e020e */
[----:B------:R-:W-:-:S04]  /*0370*/  IADD3 R6, PT, PT, R3, R6, R3 ;  /* 0x0000000603067210 */ /* 0x000fc80007ffe003 */
[----:B------:R-:W-:-:S04]  /*0380*/  IADD3 R6, PT, PT, R3, R6, R3 ;  /* 0x0000000603067210 */ /* 0x000fc80007ffe003 */
[----:B------:R-:W-:Y:S02]  /*0390*/  ISETP.GE.U32.AND P0, PT, R6, 0x2000, PT ;  /* 0x000020000600780c */ /* 0x000fe40003f06070 */
[C---:B------:R-:W-:Y:S02]  /*03a0*/  LEA R7, R3.reuse, R7, 0x2 ;  /* 0x0000000703077211 */ /* 0x040fe400078e10ff */
[C---:B------:R-:W-:Y:S02]  /*03b0*/  LEA R12, R3.reuse, R12, 0x2 ;  /* 0x0000000c030c7211 */ /* 0x040fe400078e10ff */
[C---:B------:R-:W-:Y:S01]  /*03c0*/  LEA R13, R3.reuse, R13, 0x2 ;  /* 0x0000000d030d7211 */ /* 0x040fe200078e10ff */
[-C--:B--2---:R-:W-:Y:S01]  /*03d0*/  FFMA R15, R18, R21.reuse, 2 ;  /* 0x40000000120f7423 */ /* 0x084fe20000000015 */
[-C--:B---3--:R-:W-:Y:S01]  /*03e0*/  FFMA R20, R16, R21.reuse, 2 ;  /* 0x4000000010147423 */ /* 0x088fe20000000015 */
[-C--:B----4-:R-:W-:Y:S01]  /*03f0*/  FFMA R22, R10, R21.reuse, 2 ;  /* 0x400000000a167423 */ /* 0x090fe20000000015 */
[----:B-----5:R-:W-:Y:S01]  /*0400*/  FFMA R24, R8, R21, 2 ;  /* 0x4000000008187423 */ /* 0x020fe20000000015 */
[CC--:B------:R-:W-:Y:S01]  /*0410*/  LEA R21, R3.reuse, R14.reuse, 0x2 ;  /* 0x0000000e03157211 */ /* 0x0c0fe200078e10ff */
[----:B------:R0:W-:Y:S04]  /*0420*/  STS [R14], R15 ;  /* 0x0000000f0e007388 */ /* 0x0001e80000000800 */
[----:B------:R2:W-:Y:S04]  /*0430*/  STS [R21], R20 ;  /* 0x0000001415007388 */ /* 0x0005e80000000800 */
[----:B------:R2:W-:Y:S04]  /*0440*/  STS [R23], R22 ;  /* 0x0000001617007388 */ /* 0x0005e80000000800 */
[----:B------:R2:W-:Y:S01]  /*0450*/  STS [R19], R24 ;  /* 0x0000001813007388 */ /* 0x0005e20000000800 */
[----:B0-----:R-:W-:Y:S01]  /*0460*/  LEA R14, R3, R14, 0x4 ;  /* 0x0000000e030e7211 */ /* 0x001fe200078e20ff */
[----:B------:R-:W-:Y:S06]  /*0470*/  @!P0 BRA `(.L_x_4) ;  /* 0xfffffffc00908947 */ /* 0x000fec000383ffff */
[----:B------:R-:W-:Y:S05]  /*0480*/  BSYNC.RECONVERGENT B0 ;  /* 0x0000000000007941 */ /* 0x000fea0003800200 */
.L_x_3:
[----:B------:R-:W0:Y:S01]  /*0490*/  LDC R3, c[0x0][0x398] ;  /* 0x0000e600ff037b82 */ /* 0x000e220000000800 */
[----:B------:R-:W-:-:S07]  /*04a0*/  LEA R0, R0, UR4, 0x2 ;  /* 0x0000000400007c11 */ /* 0x000fce000f8e10ff */
[----:B------:R-:W-:Y:S01]  /*04b0*/  BAR.SYNC.DEFER_BLOCKING 0x0 ;  /* 0x0000000000007b1d */ /* 0x000fe20000010000 */
[----:B0-----:R-:W-:-:S05]  /*04c0*/  ISETP.GE.AND P0, PT, R2, R3, PT ;  /* 0x000000030200720c */ /* 0x001fca0003f06270 */
[----:B------:R-:W0:Y:S01]  /*04d0*/  LDS R0, [R0] ;  /* 0x0000000000007984 */ /* 0x000e220000000800 */
[----:B------:R-:W-:-:S07]  /*04e0*/  ACQBULK ;  /* 0x000000000000782e */ /* 0x000fce0000000000 */
[----:B------:R-:W-:Y:S05]  /*04f0*/  @P0 EXIT ;  /* 0x000000000000094d */ /* 0x000fea0003800000 */
[----:B------:R-:W-:Y:S02]  /*0500*/  LEA.HI R3, R3, R3, RZ, 0x1 ;  /* 0x0000000303037211 */ /* 0x000fe400078f08ff */
[----:B------:R-:W-:Y:S02]  /*0510*/  IABS R10, R2 ;  /* 0x00000002000a7213 */ /* 0x000fe40000000000 */
[----:B------:R-:W-:Y:S02]  /*0520*/  SHF.R.S32.HI R3, RZ, 0x1, R3 ;  /* 0x00000001ff037819 */ /* 0x000fe40000011403 */
[----:B------:R-:W-:Y:S02]  /*0530*/  ISETP.GE.AND P2, PT, R2, RZ, PT ;  /* 0x000000ff0200720c */ /* 0x000fe40003f46270 */
[-C--:B------:R-:W-:Y:S02]  /*0540*/  IABS R7, R3.reuse ;  /* 0x0000000300077213 */ /* 0x080fe40000000000 */
[----:B------:R-:W-:-:S02]  /*0550*/  IABS R11, R3 ;  /* 0x00000003000b7213 */ /* 0x000fc40000000000 */
[----:B------:R-:W1:Y:S08]  /*0560*/  I2F.RP R6, R7 ;  /* 0x0000000700067306 */ /* 0x000e700000209400 */
[----:B-1----:R-:W1:Y:S02]  /*0570*/  MUFU.RCP R6, R6 ;  /* 0x0000000600067308 */ /* 0x002e640000001000 */
[----:B-1----:R-:W-:-:S02]  /*0580*/  IADD3 R4, PT, PT, R6, 0xffffffe, RZ ;  /* 0x0ffffffe06047810 */ /* 0x002fc40007ffe0ff */
[----:B------:R-:W-:-:S04]  /*0590*/  IADD3 R6, PT, PT, RZ, -R11, RZ ;  /* 0x8000000bff067210 */ /* 0x000fc80007ffe0ff */
[----:B------:R1:W3:Y:S02]  /*05a0*/  F2I.FTZ.U32.TRUNC.NTZ R5, R4 ;  /* 0x0000000400057305 */ /* 0x0002e4000021f000 */
[----:B-1----:R-:W-:Y:S01]  /*05b0*/  HFMA2 R4, -RZ, RZ, 0, 0 ;  /* 0x00000000ff047431 */ /* 0x002fe200000001ff */
[----:B---3--:R-:W-:-:S05]  /*05c0*/  IADD3 R8, PT, PT, RZ, -R5, RZ ;  /* 0x80000005ff087210 */ /* 0x008fca0007ffe0ff */
[----:B------:R-:W-:Y:S01]  /*05d0*/  IMAD R9, R8, R7, RZ ;  /* 0x0000000708097224 */ /* 0x000fe200078e02ff */
[----:B------:R-:W-:-:S03]  /*05e0*/  MOV R8, R10 ;  /* 0x0000000a00087202 */ /* 0x000fc60000000f00 */
[----:B------:R-:W-:-:S04]  /*05f0*/  IMAD.HI.U32 R5, R5, R9, R4 ;  /* 0x0000000905057227 */ /* 0x000fc800078e0004 */
[----:B0-----:R-:W-:-:S04]  /*0600*/  FFMA R9, R0, 2, RZ ;  /* 0x4000000000097823 */ /* 0x001fc800000000ff */
[----:B------:R-:W-:Y:S01]  /*0610*/  FFMA R9, R0, 3, R9 ;  /* 0x4040000000097823 */ /* 0x000fe20000000009 */
[----:B------:R-:W-:-:S04]  /*0620*/  IMAD.HI.U32 R5, R5, R8, RZ ;  /* 0x0000000805057227 */ /* 0x000fc800078e00ff */
[----:B------:R-:W-:Y:S02]  /*0630*/  IMAD R6, R5, R6, R8 ;  /* 0x0000000605067224 */ /* 0x000fe400078e0208 */
[----:B------:R-:W0:Y:S03]  /*0640*/  LDC.64 R4, c[0x0][0x380] ;  /* 0x0000e000ff047b82 */ /* 0x000e260000000a00 */
[----:B------:R-:W-:-:S13]  /*0650*/  ISETP.GT.U32.AND P0, PT, R7, R6, PT ;  /* 0x000000060700720c */ /* 0x000fda0003f04070 */
[----:B------:R-:W-:Y:S02]  /*0660*/  @!P0 IADD3 R6, PT, PT, R6, -R7, RZ ;  /* 0x8000000706068210 */ /* 0x000fe40007ffe0ff */
[----:B------:R-:W-:Y:S02]  /*0670*/  ISETP.NE.AND P0, PT, R3, RZ, PT ;  /* 0x000000ff0300720c */ /* 0x000fe40003f05270 */
[----:B------:R-:W-:-:S13]  /*0680*/  ISETP.GT.U32.AND P1, PT, R7, R6, PT ;  /* 0x000000060700720c */ /* 0x000fda0003f24070 */
[----:B------:R-:W-:-:S04]  /*0690*/  @!P1 IADD3 R6, PT, PT, R6, -R7, RZ ;  /* 0x8000000706069210 */ /* 0x000fc80007ffe0ff */
[----:B------:R-:W-:Y:S02]  /*06a0*/  @!P2 IADD3 R6, PT, PT, -R6, RZ, RZ ;  /* 0x000000ff0606a210 */ /* 0x000fe40007ffe1ff */
[----:B------:R-:W-:-:S05]  /*06b0*/  @!P0 LOP3.LUT R6, RZ, R3, RZ, 0x33, !PT ;  /* 0x00000003ff068212 */ /* 0x000fca00078e33ff */
[----:B0-----:R-:W-:-:S04]  /*06c0*/  IMAD.WIDE R4, R6, 0x4, R4 ;  /* 0x0000000406047825 */ /* 0x001fc800078e0204 */
[----:B------:R-:W-:-:S04]  /*06d0*/  IMAD.WIDE R6, R3, 0x4, R4 ;  /* 0x0000000403067825 */ /* 0x000fc800078e0204 */
[C---:B------:R-:W-:Y:S01]  /*06e0*/  FFMA R9, R0.reuse, 4, R9 ;  /* 0x4080000000097823 */ /* 0x040fe20000000009 */
[----:B------:R-:W3:Y:S04]  /*06f0*/  LDG.E R4, desc[UR6][R4.64] ;  /* 0x0000000604047981 */ /* 0x000ee8000c1e1900 */
[----:B------:R-:W4:Y:S01]  /*0700*/  LDG.E R3, desc[UR6][R6.64] ;  /* 0x0000000606037981 */ /* 0x000f22000c1e1900 */
[----:B------:R-:W-:-:S04]  /*0710*/  FFMA R9, R0, 5, R9 ;  /* 0x40a0000000097823 */ /* 0x000fc80000000009 */
        /* <DEDUP_REMOVED lines=73> */
[----:B------:R-:W-:Y:S01]  /*0bb0*/  FFMA R9, R0, 79, R9 ;  /* 0x429e000000097823 */ /* 0x000fe20000000009 */
[----:B----4-:R-:W-:-:S03]  /*0bc0*/  FMUL R3, R3, 0.5 ;  /* 0x3f00000003037820 */ /* 0x010fc60000400000 */
[----:B------:R-:W-:Y:S01]  /*0bd0*/  FFMA R9, R0, 80, R9 ;  /* 0x42a0000000097823 */ /* 0x000fe20000000009 */
[----:B---3--:R-:W-:-:S03]  /*0be0*/  FFMA R4, R4, 1.5, R3 ;  /* 0x3fc0000004047823 */ /* 0x008fc60000000003 */
[----:B------:R-:W-:Y:S01]  /*0bf0*/  FFMA R9, R0, 81, R9 ;  /* 0x42a2000000097823 */ /* 0x000fe20000000009 */
[----:B------:R-:W-:-:S03]  /*0c00*/  FMUL R3, R4, 60 ;  /* 0x4270000004037820 */ /* 0x000fc60000400000 */
[----:B------:R-:W-:-:S03]  /*0c10*/  FFMA R9, R0, 82, R9 ;  /* 0x42a4000000097823 */ /* 0x000fc60000000009 */
[----:B------:R-:W0:Y:S01]  /*0c20*/  F2I.TRUNC.NTZ R3, R3 ;  /* 0x0000000300037305 */ /* 0x000e22000020f100 */
[----:B------:R-:W-:-:S04]  /*0c30*/  FFMA R9, R0, 83, R9 ;  /* 0x42a6000000097823 */ /* 0x000fc80000000009 */
[----:B------:R-:W-:-:S04]  /*0c40*/  FFMA R9, R0, 84, R9 ;  /* 0x42a8000000097823 */ /* 0x000fc80000000009 */
[----:B------:R-:W-:-:S04]  /*0c50*/  FFMA R9, R0, 85, R9 ;  /* 0x42aa000000097823 */ /* 0x000fc80000000009 */
[----:B------:R-:W-:Y:S01]  /*0c60*/  FFMA R9, R0, 86, R9 ;  /* 0x42ac000000097823 */ /* 0x000fe20000000009 */
[----:B0-----:R-:W-:-:S03]  /*0c70*/  SHF.R.S32.HI R6, RZ, 0x1f, R3 ;  /* 0x0000001fff067819 */ /* 0x001fc60000011403 */
[----:B------:R-:W-:Y:S01]  /*0c80*/  FFMA R9, R0, 87, R9 ;  /* 0x42ae000000097823 */ /* 0x000fe20000000009 */
[----:B------:R-:W-:-:S03]  /*0c90*/  LEA.HI R6, R6, R3, RZ, 0xd ;  /* 0x0000000306067211 */ /* 0x000fc600078f68ff */
[----:B------:R-:W-:Y:S01]  /*0ca0*/  FFMA R9, R0, 88, R9 ;  /* 0x42b0000000097823 */ /* 0x000fe20000000009 */
[----:B------:R-:W-:-:S03]  /*0cb0*/  LOP3.LUT R6, R6, 0x3fffe000, RZ, 0xc0, !PT ;  /* 0x3fffe00006067812 */ /* 0x000fc600078ec0ff */
[----:B------:R-:W-:Y:S01]  /*0cc0*/  FFMA R9, R0, 89, R9 ;  /* 0x42b2000000097823 */ /* 0x000fe20000000009 */
[----:B------:R-:W-:-:S03]  /*0cd0*/  IADD3 R6, PT, PT, R3, -R6, RZ ;  /* 0x8000000603067210 */ /* 0x000fc60007ffe0ff */
[----:B------:R-:W-:Y:S01]  /*0ce0*/  FFMA R9, R0, 90, R9 ;  /* 0x42b4000000097823 */ /* 0x000fe20000000009 */
[----:B------:R-:W-:-:S03]  /*0cf0*/  LEA R5, R6, UR4, 0x2 ;  /* 0x0000000406057c11 */ /* 0x000fc6000f8e10ff */
[C---:B------:R-:W-:Y:S01]  /*0d00*/  FFMA R9, R0.reuse, 91, R9 ;  /* 0x42b6000000097823 */ /* 0x040fe20000000009 */
[----:B------:R-:W0:Y:S02]  /*0d10*/  LDC.64 R6, c[0x0][0x390] ;  /* 0x0000e400ff067b82 */ /* 0x000e240000000a00 */
[----:B------:R-:W1:Y:S01]  /*0d20*/  LDS R5, [R5] ;  /* 0x0000000005057984 */ /* 0x000e620000000800 */
        /* <DEDUP_REMOVED lines=10> */
[----:B-1----:R-:W-:Y:S01]  /*0dd0*/  FMUL R5, R4, R5 ;  /* 0x0000000504057220 */ /* 0x002fe20000400000 */
[----:B0-----:R-:W-:-:S04]  /*0de0*/  IMAD.WIDE R2, R2, 0x4, R6 ;  /* 0x0000000402027825 */ /* 0x001fc800078e0206 */
[----:B------:R-:W-:-:S05]  /*0df0*/  FFMA R5, R0, 0.00019999999494757503271, R5 ;  /* 0x3951b71700057823 */ /* 0x000fca0000000005 */
[----:B------:R-:W-:Y:S01]  /*0e00*/  STG.E desc[UR6][R2.64], R5 ;  /* 0x0000000502007986 */ /* 0x000fe2000c101906 */
[----:B------:R-:W-:Y:S05]  /*0e10*/  EXIT ;  /* 0x000000000000794d */ /* 0x000fea0003800000 */
        .weak           $__internal_0_$__cuda_sm20_div_u16
        .type           $__internal_0_$__cuda_sm20_div_u16,@function
        .size           $__internal_0_$__cuda_sm20_div_u16,(.L_x_118 - $__internal_0_$__cuda_sm20_div_u16)
$__internal_0_$__cuda_sm20_div_u16:
[----:B------:R-:W0:Y:S01]  /*0e20*/  I2F.U16 R6, R5 ;  /* 0x0000000500067306 */ /* 0x000e220000101000 */
[----:B------:R-:W-:Y:S02]  /*0e30*/  MOV R7, 0x4b800000 ;  /* 0x4b80000000077802 */ /* 0x000fe40000000f00 */
[----:B------:R-:W-:Y:S02]  /*0e40*/  I2FP.F32.U32.RZ R4, R4 ;  /* 0x0000000400047245 */ /* 0x000fe4000020d000 */
[C---:B0-----:R-:W-:Y:S02]  /*0e50*/  FSETP.GEU.AND P1, PT, |R6|.reuse, 1.175494350822287508e-38, PT ;  /* 0x008000000600780b */ /* 0x041fe40003f2e200 */
[----:B------:R-:W-:Y:S02]  /*0e60*/  FSETP.GT.AND P0, PT, |R6|, 8.50705917302346158658e+37, PT ;  /* 0x7e8000000600780b */ /* 0x000fe40003f04200 */
[----:B------:R-:W-:-:S04]  /*0e70*/  FSEL R7, R7, 1, !P1 ;  /* 0x3f80000007077808 */ /* 0x000fc80004800000 */
[----:B------:R-:W-:Y:S02]  /*0e80*/  FSEL R7, R7, 0.25, !P0 ;  /* 0x3e80000007077808 */ /* 0x000fe40004000000 */
[----:B------:R-:W-:Y:S01]  /*0e90*/  ISETP.NE.U32.AND P0, PT, R5, RZ, PT ;  /* 0x000000ff0500720c */ /* 0x000fe20003f05070 */
[----:B------:R-:W-:Y:S02]  /*0ea0*/  HFMA2 R5, -RZ, RZ, 0, 0 ;  /* 0x00000000ff057431 */ /* 0x000fe400000001ff */
[----:B------:R-:W-:-:S06]  /*0eb0*/  FMUL R6, R6, R7 ;  /* 0x0000000706067220 */ /* 0x000fcc0000400000 */
[----:B------:R-:W0:Y:S02]  /*0ec0*/  MUFU.RCP R6, R6 ;  /* 0x0000000600067308 */ /* 0x000e240000001000 */
[----:B0-----:R-:W-:-:S05]  /*0ed0*/  FMUL R7, R7, R6 ;  /* 0x0000000607077220 */ /* 0x001fca0000400000 */
[----:B------:R-:W-:-:S05]  /*0ee0*/  IADD3 R7, PT, PT, R7, 0x2, RZ ;  /* 0x0000000207077810 */ /* 0x000fca0007ffe0ff */
[----:B------:R-:W-:Y:S01]  /*0ef0*/  FMUL.RZ R7, R4, R7 ;  /* 0x0000000704077220 */ /* 0x000fe2000040c000 */
[----:B------:R-:W-:-:S05]  /*0f00*/  MOV R4, R9 ;  /* 0x0000000900047202 */ /* 0x000fca0000000f00 */
[----:B------:R-:W0:Y:S02]  /*0f10*/  F2I.U32.TRUNC.NTZ R7, R7 ;  /* 0x0000000700077305 */ /* 0x000e24000020f000 */
[----:B0-----:R-:W-:Y:S02]  /*0f20*/  LOP3.LUT R8, R7, 0xffff, RZ, 0xc0, !PT ;  /* 0x0000ffff07087812 */ /* 0x001fe400078ec0ff */
[----:B------:R-:W-:Y:S01]  /*0f30*/  @!P0 MOV R8, 0xffffffff ;  /* 0xffffffff00088802 */ /* 0x000fe20000000f00 */
[----:B------:R-:W-:Y:S06]  /*0f40*/  RET.REL.NODEC R4 `(_Z15consumer2KernelPKfS0_Pfi) ;  /* 0xfffffff0042c7950 */ /* 0x000fec0003c3ffff */
.L_x_5:
[----:B------:R-:W-:-:S00]  /*0f50*/  BRA `(.L_x_5) ;  /* 0xfffffffc00fc7947 */ /* 0x000fc0000383ffff */
[----:B------:R-:W-:-:S00]  /*0f60*/  NOP ;  /* 0x0000000000007918 */ /* 0x000fc00000000000 */
        /* <DEDUP_REMOVED lines=9> */
.L_x_118:


//--------------------- .text._Z15consumer1KernelPKfS0_Pfi --------------------------
	.section	.text._Z15consumer1KernelPKfS0_Pfi,"ax",@progbits
	.align	128
        .global         _Z15consumer1KernelPKfS0_Pfi
        .type           _Z15consumer1KernelPKfS0_Pfi,@function
        .size           _Z15consumer1KernelPKfS0_Pfi,(.L_x_119 - _Z15consumer1KernelPKfS0_Pfi)
        .other          _Z15consumer1KernelPKfS0_Pfi,@"STO_CUDA_ENTRY STV_DEFAULT"
_Z15consumer1KernelPKfS0_Pfi:
.text._Z15consumer1KernelPKfS0_Pfi:
        /* <DEDUP_REMOVED lines=10> */
[----:B------:R-:W-:Y:S05]  /*00a0*/  CALL.REL.NOINC `($__internal_1_$__cuda_sm20_div_u16) ;  /* 0x0000000c00547944 */ /* 0x000fea0003c00000 */
        /* <DEDUP_REMOVED lines=12> */
.L_x_8:
        /* <DEDUP_REMOVED lines=11> */
.L_x_7:
[----:B0-----:R-:W-:Y:S05]  /*0220*/  BSYNC.RECONVERGENT B0 ;  /* 0x0000000000007941 */ /* 0x001fea0003800200 */
.L_x_6:
        /* <DEDUP_REMOVED lines=9> */
.L_x_10:
        /* <DEDUP_REMOVED lines=8> */
[----:B------:R-:W-:Y:S01]  /*0340*/  HFMA2 R21, -RZ, RZ, 2, 0 ;  /* 0x40000000ff157431 */ /* 0x000fe200000001ff */
        /* <DEDUP_REMOVED lines=20> */
.L_x_9:
        /* <DEDUP_REMOVED lines=18> */
[----:B-1----:R-:W-:Y:S02]  /*05b0*/  MOV R4, RZ ;  /* 0x000000ff00047202 */ /* 0x002fe40000000f00 */
[----:B---3--:R-:W-:-:S05]  /*05c0*/  IADD3 R7, PT, PT, RZ, -R5, RZ ;  /* 0x80000005ff077210 */ /* 0x008fca0007ffe0ff */
[----:B------:R-:W-:-:S04]  /*05d0*/  IMAD R7, R7, R8, RZ ;  /* 0x0000000807077224 */ /* 0x000fc800078e02ff */
[----:B------:R-:W-:-:S06]  /*05e0*/  IMAD.HI.U32 R5, R5, R7, R4 ;  /* 0x0000000705057227 */ /* 0x000fcc00078e0004 */
[----:B------:R-:W-:-:S04]  /*05f0*/  IMAD.HI.U32 R5, R5, R6, RZ ;  /* 0x0000000605057227 */ /* 0x000fc800078e00ff */
[----:B------:R-:W-:Y:S02]  /*0600*/  IMAD R5, R5, R3, R6 ;  /* 0x0000000305057224 */ /* 0x000fe400078e0206 */
[----:B0-----:R-:W-:Y:S01]  /*0610*/  FADD R3, RZ, R2 ;  /* 0x00000002ff037221 */ /* 0x001fe20000000000 */
[----:B------:R-:W0:Y:S02]  /*0620*/  LDC.64 R6, c[0x0][0x380] ;  /* 0x0000e000ff067b82 */ /* 0x000e240000000a00 */
[----:B------:R-:W-:Y:S01]  /*0630*/  ISETP.GT.U32.AND P0, PT, R8, R5, PT ;  /* 0x000000050800720c */ /* 0x000fe20003f04070 */
[----:B------:R-:W-:-:S12]  /*0640*/  FFMA R3, R2, 2, R3 ;  /* 0x4000000002037823 */ /* 0x000fd80000000003 */
        /* <DEDUP_REMOVED lines=8> */
[C---:B------:R-:W-:Y:S02]  /*06d0*/  FFMA R9, R2.reuse, 3, R3 ;  /* 0x4040000002097823 */ /* 0x040fe40000000003 */
[----:B------:R-:W3:Y:S04]  /*06e0*/  LDG.E R3, desc[UR6][R6.64] ;  /* 0x0000000606037981 */ /* 0x000ee8000c1e1900 */
[----:B------:R-:W3:Y:S01]  /*06f0*/  LDG.E R4, desc[UR6][R4.64] ;  /* 0x0000000604047981 */ /* 0x000ee2000c1e1900 */
        /* <DEDUP_REMOVED lines=75> */
[----:B---3--:R-:W-:-:S03]  /*0bb0*/  FADD R3, R3, R4 ;  /* 0x0000000403037221 */ /* 0x008fc60000000000 */
[----:B------:R-:W-:Y:S01]  /*0bc0*/  FFMA R9, R2, 79, R9 ;  /* 0x429e000002097823 */ /* 0x000fe20000000009 */
[----:B------:R-:W-:-:S03]  /*0bd0*/  FMUL R4, R3, 50 ;  /* 0x4248000003047820 */ /* 0x000fc60000400000 */
[----:B------:R-:W-:-:S04]  /*0be0*/  FFMA R9, R2, 80, R9 ;  /* 0x42a0000002097823 */ /* 0x000fc80000000009 */
[C---:B------:R-:W-:Y:S01]  /*0bf0*/  FFMA R9, R2.reuse, 81, R9 ;  /* 0x42a2000002097823 */ /* 0x040fe20000000009 */
[----:B------:R-:W0:Y:S03]  /*0c00*/  F2I.TRUNC.NTZ R4, R4 ;  /* 0x0000000400047305 */ /* 0x000e26000020f100 */
        /* <DEDUP_REMOVED lines=13> */
[----:B------:R-:W0:Y:S03]  /*0ce0*/  LDC.64 R4, c[0x0][0x390] ;  /* 0x0000e400ff047b82 */ /* 0x000e260000000a00 */
[C---:B------:R-:W-:Y:S01]  /*0cf0*/  FFMA R9, R2.reuse, 90, R9 ;  /* 0x42b4000002097823 */ /* 0x040fe20000000009 */
[----:B------:R-:W1:Y:S03]  /*0d00*/  LDS R6, [R6] ;  /* 0x0000000006067984 */ /* 0x000e660000000800 */
        /* <DEDUP_REMOVED lines=12> */
[----:B------:R-:W-:-:S05]  /*0dd0*/  FFMA R9, R9, 9.9999997473787516356e-05, R6 ;  /* 0x38d1b71709097823 */ /* 0x000fca0000000006 */
[----:B------:R-:W-:Y:S01]  /*0de0*/  STG.E desc[UR6][R2.64], R9 ;  /* 0x0000000902007986 */ /* 0x000fe2000c101906 */
[----:B------:R-:W-:Y:S05]  /*0df0*/  EXIT ;  /* 0x000000000000794d */ /* 0x000fea0003800000 */
        .weak           $__internal_1_$__cuda_sm20_div_u16
        .type           $__internal_1_$__cuda_sm20_div_u16,@function
        .size           $__internal_1_$__cuda_sm20_div_u16,(.L_x_119 - $__internal_1_$__cuda_sm20_div_u16)
$__internal_1_$__cuda_sm20_div_u16:
[----:B------:R-:W0:Y:S01]  /*0e00*/  I2F.U16 R6, R5 ;  /* 0x0000000500067306 */ /* 0x000e220000101000 */
[----:B------:R-:W-:Y:S01]  /*0e10*/  HFMA2 R7, -RZ, RZ, 15, 0 ;  /* 0x4b800000ff077431 */ /* 0x000fe200000001ff */
        /* <DEDUP_REMOVED lines=16> */
[----:B------:R-:W-:Y:S06]  /*0f20*/  RET.REL.NODEC R4 `(_Z15consumer1KernelPKfS0_Pfi) ;  /* 0xfffffff004347950 */ /* 0x000fec0003c3ffff */
.L_x_11:
        /* <DEDUP_REMOVED lines=13> */
.L_x_119:


//--------------------- .text._Z15producer2KernelPKfPfii --------------------------
	.section	.text._Z15producer2KernelPKfPfii,"ax",@progbits
	.align	128
        .global         _Z15producer2KernelPKfPfii
        .type           _Z15producer2KernelPKfPfii,@function
        .size           _Z15producer2KernelPKfPfii,(.L_x_120 - _Z15producer2KernelPKfPfii)
        .other          _Z15producer2KernelPKfPfii,@"STO_CUDA_ENTRY STV_DEFAULT"
_Z15producer2KernelPKfPfii:
.text._Z15producer2KernelPKfPfii:
[----:B------:R-:W-:Y:S01]  /*0000*/  LDC R1, c[0x0][0x37c] ;  /* 0x0000df00ff017b82 */ /* 0x000fe20000000800 */
[----:B------:R-:W0:Y:S07]  /*0010*/  S2R R2, SR_TID.X ;  /* 0x0000000000027919 */ /* 0x000e2e0000002100 */
[----:B------:R-:W0:Y:S01]  /*0020*/  S2UR UR4, SR_CTAID.X ;  /* 0x00000000000479c3 */ /* 0x000e220000002500 */
[----:B------:R-:W1:Y:S01]  /*0030*/  LDCU UR5, c[0x0][0x390] ;  /* 0x00007200ff0577ac */ /* 0x000e620008000800 */
[----:B------:R-:W-:Y:S06]  /*0040*/  BSSY.RECONVERGENT B0, `(.L_x_12) ;  /* 0x0000136000007945 */ /* 0x000fec0003800200 */
[----:B------:R-:W0:Y:S02]  /*0050*/  LDC R3, c[0x0][0x360] ;  /* 0x0000d800ff037b82 */ /* 0x000e240000000800 */
[----:B0-----:R-:W-:-:S05]  /*0060*/  IMAD R3, R3, UR4, R2 ;  /* 0x0000000403037c24 */ /* 0x001fca000f8e0202 */
[----:B-1----:R-:W-:-:S13]  /*0070*/  ISETP.GE.AND P0, PT, R3, UR5, PT ;  /* 0x0000000503007c0c */ /* 0x002fda000bf06270 */
[----:B------:R-:W-:Y:S05]  /*0080*/  @P0 BRA `(.L_x_13) ;  /* 0x0000001000c40947 */ /* 0x000fea0003800000 */
[----:B------:R-:W0:Y:S08]  /*0090*/  LDC.64 R8, c[0x0][0x358] ;  /* 0x0000d600ff087b82 */ /* 0x000e300000000a00 */
[----:B------:R-:W1:Y:S01]  /*00a0*/  LDC.64 R6, c[0x0][0x380] ;  /* 0x0000e000ff067b82 */ /* 0x000e620000000a00 */
[----:B0-----:R-:W-:Y:S02]  /*00b0*/  R2UR UR6, R8 ;  /* 0x00000000080672ca */ /* 0x001fe400000e0000 */
[----:B------:R-:W-:Y:S01]  /*00c0*/  R2UR UR7, R9 ;  /* 0x00000000090772ca */ /* 0x000fe200000e0000 */
[----:B-1----:R-:W-:-:S12]  /*00d0*/  IMAD.WIDE R6, R3, 0x4, R6 ;  /* 0x0000000403067825 */ /* 0x002fd800078e0206 */
[----:B------:R0:W5:Y:S01]  /*00e0*/  LDG.E R7, desc[UR6][R6.64] ;  /* 0x0000000606077981 */ /* 0x000162000c1e1900 */
[----:B------:R-:W-:-:S07]  /*00f0*/  HFMA2 R4, -RZ, RZ, 0, 0 ;  /* 0x00000000ff047431 */ /* 0x000fce00000001ff */
.L_x_62:
[----:B------:R-:W-:Y:S01]  /*0100*/  MOV R0, 0x3f828f5c ;  /* 0x3f828f5c00007802 */ /* 0x000fe20000000f00 */
[----:B------:R-:W-:Y:S01]  /*0110*/  BSSY.RECONVERGENT B1, `(.L_x_14) ;  /* 0x0000011000017945 */ /* 0x000fe20003800200 */
[----:B------:R-:W-:-:S03]  /*0120*/  IADD3 R4, PT, PT, R4, 0x10, RZ ;  /* 0x0000001004047810 */ /* 0x000fc60007ffe0ff */
[----:B-----5:R-:W-:Y:S01]  /*0130*/  FFMA R7, R7, R0, 0.0020000000949949026108 ;  /* 0x3b03126f07077423 */ /* 0x020fe20000000000 */
[----:B------:R-:W-:-:S03]  /*0140*/  ISETP.NE.AND P0, PT, R4, 0x320, PT ;  /* 0x000003200400780c */ /* 0x000fc60003f05270 */
[----:B------:R-:W-:-:S04]  /*0150*/  FFMA R5, R7, R7, 0.5 ;  /* 0x3f00000007057423 */ /* 0x000fc80000000007 */
[----:B0-----:R0:W1:Y:S01]  /*0160*/  MUFU.RSQ R6, R5 ;  /* 0x0000000500067308 */ /* 0x0010620000001400 */
[----:B------:R-:W-:-:S04]  /*0170*/  IADD3 R0, PT, PT, R5, -0xd000000, RZ ;  /* 0xf300000005007810 */ /* 0x000fc80007ffe0ff */
[----:B------:R-:W-:-:S13]  /*0180*/  ISETP.GT.U32.AND P1, PT, R0, 0x727fffff, PT ;  /* 0x727fffff0000780c */ /* 0x000fda0003f24070 */
[----:B01----:R-:W-:Y:S05]  /*0190*/  @!P1 BRA `(.L_x_15) ;  /* 0x0000000000109947 */ /* 0x003fea0003800000 */
[----:B------:R-:W-:Y:S02]  /*01a0*/  MOV R0, R5 ;  /* 0x0000000500007202 */ /* 0x000fe40000000f00 */
[----:B------:R-:W-:-:S07]  /*01b0*/  MOV R12, 0x1d0 ;  /* 0x000001d0000c7802 */ /* 0x000fce0000000f00 */
[----:B------:R-:W-:Y:S05]  /*01c0*/  CALL.REL.NOINC `($__internal_2_$__cuda_sm20_sqrt_rn_f32_slowpath) ;  /* 0x0000001000987944 */ /* 0x000fea0003c00000 */
[----:B------:R-:W-:Y:S05]  /*01d0*/  BRA `(.L_x_16) ;  /* 0x0000000000107947 */ /* 0x000fea0003800000 */
.L_x_15:
[----:B------:R-:W-:Y:S01]  /*01e0*/  FMUL.FTZ R0, R5, R6 ;  /* 0x0000000605007220 */ /* 0x000fe20000410000 */
[----:B------:R-:W-:-:S03]  /*01f0*/  FMUL.FTZ R6, R6, 0.5 ;  /* 0x3f00000006067820 */ /* 0x000fc60000410000 */
[----:B------:R-:W-:-:S04]  /*0200*/  FFMA R5, -R0, R0, R5 ;  /* 0x0000000000057223 */ /* 0x000fc80000000105 */
[----:B------:R-:W-:-:S07]  /*0210*/  FFMA R0, R5, R6, R0 ;  /* 0x0000000605007223 */ /* 0x000fce0000000000 */
.L_x_16:
[----:B------:R-:W-:Y:S05]  /*0220*/  BSYNC.RECONVERGENT B1 ;  /* 0x0000000000017941 */ /* 0x000fea0003800200 */
.L_x_14:
[----:B------:R-:W-:Y:S02]  /*0230*/  HFMA2 R5, -RZ, RZ, 1.876953125, -0.00044918060302734375 ;  /* 0x3f828f5cff057431 */ /* 0x000fe400000001ff */
[----:B------:R-:W-:Y:S01]  /*0240*/  FMUL R0, R0, 0.98000001907348632812 ;  /* 0x3f7ae14800007820 */ /* 0x000fe20000400000 */
[----:B------:R-:W-:Y:S03]  /*0250*/  BSSY.RECONVERGENT B1, `(.L_x_17) ;  /* 0x000000f000017945 */ /* 0x000fe60003800200 */
[----:B------:R-:W-:-:S04]  /*0260*/  FFMA R0, R0, R5, 0.0020000000949949026108 ;  /* 0x3b03126f00007423 */ /* 0x000fc80000000005 */
[----:B------:R-:W-:-:S04]  /*0270*/  FFMA R5, R0, R0, 0.5 ;  /* 0x3f00000000057423 */ /* 0x000fc80000000000 */
[----:B------:R0:W1:Y:S01]  /*0280*/  MUFU.RSQ R6, R5 ;  /* 0x0000000500067308 */ /* 0x0000620000001400 */
[----:B------:R-:W-:-:S04]  /*0290*/  IADD3 R0, PT, PT, R5, -0xd000000, RZ ;  /* 0xf300000005007810 */ /* 0x000fc80007ffe0ff */
[----:B------:R-:W-:-:S13]  /*02a0*/  ISETP.GT.U32.AND P1, PT, R0, 0x727fffff, PT ;  /* 0x727fffff0000780c */ /* 0x000fda0003f24070 */
[----:B01----:R-:W-:Y:S05]  /*02b0*/  @!P1 BRA `(.L_x_18) ;  /* 0x0000000000109947 */ /* 0x003fea0003800000 */
[----:B------:R-:W-:Y:S02]  /*02c0*/  MOV R0, R5 ;  /* 0x0000000500007202 */ /* 0x000fe40000000f00 */
[----:B------:R-:W-:-:S07]  /*02d0*/  MOV R12, 0x2f0 ;  /* 0x000002f0000c7802 */ /* 0x000fce0000000f00 */
[----:B------:R-:W-:Y:S05]  /*02e0*/  CALL.REL.NOINC `($__internal_2_$__cuda_sm20_sqrt_rn_f32_slowpath) ;  /* 0x0000001000507944 */ /* 0x000fea0003c00000 */
[----:B------:R-:W-:Y:S05]  /*02f0*/  BRA `(.L_x_19) ;  /* 0x0000000000107947 */ /* 0x000fea0003800000 */
.L_x_18:
[----:B------:R-:W-:Y:S01]  /*0300*/  FMUL.FTZ R0, R5, R6 ;  /* 0x0000000605007220 */ /* 0x000fe20000410000 */
[----:B------:R-:W-:-:S03]  /*0310*/  FMUL.FTZ R6, R6, 0.5 ;  /* 0x3f00000006067820 */ /* 0x000fc60000410000 */
[----:B------:R-:W-:-:S04]  /*0320*/  FFMA R5, -R0, R0, R5 ;  /* 0x0000000000057223 */ /* 0x000fc80000000105 */
[----:B------:R-:W-:-:S07]  /*0330*/  FFMA R0, R5, R6, R0 ;  /* 0x0000000605007223 */ /* 0x000fce0000000000 */
.L_x_19:
[----:B------:R-:W-:Y:S05]  /*0340*/  BSYNC.RECONVERGENT B1 ;  /* 0x0000000000017941 */ /* 0x000fea0003800200 */
.L_x_17:
[----:B------:R-:W-:Y:S01]  /*0350*/  MOV R5, 0x3f828f5c ;  /* 0x3f828f5c00057802 */ /* 0x000fe20000000f00 */
        /* <DEDUP_REMOVED lines=12> */
.L_x_21:
[----:B------:R-:W-:Y:S01]  /*0420*/  FMUL.FTZ R0, R5, R6 ;  /* 0x0000000605007220 */ /* 0x000fe20000410000 */
[----:B------:R-:W-:-:S03]  /*0430*/  FMUL.FTZ R6, R6, 0.5 ;  /* 0x3f00000006067820 */ /* 0x000fc60000410000 */
[----:B------:R-:W-:-:S04]  /*0440*/  FFMA R5, -R0, R0, R5 ;  /* 0x0000000000057223 */ /* 0x000fc80000000105 */
[----:B------:R-:W-:-:S07]  /*0450*/  FFMA R0, R5, R6, R0 ;  /* 0x0000000605007223 */ /* 0x000fce0000000000 */
.L_x_22:
[----:B------:R-:W-:Y:S05]  /*0460*/  BSYNC.RECONVERGENT B1 ;  /* 0x0000000000017941 */ /* 0x000fea0003800200 */
.L_x_20:
        /* <DEDUP_REMOVED lines=13> */
.L_x_24:
[----:B------:R-:W-:Y:S01]  /*0540*/  FMUL.FTZ R0, R5, R6 ;  /* 0x0000000605007220 */ /* 0x000fe20000410000 */
[----:B------:R-:W-:-:S03]  /*0550*/  FMUL.FTZ R6, R6, 0.5 ;  /* 0x3f00000006067820 */ /* 0x000fc60000410000 */
[----:B------:R-:W-:-:S04]  /*0560*/  FFMA R5, -R0, R0, R5 ;  /* 0x0000000000057223 */ /* 0x000fc80000000105 */
[----:B------:R-:W-:-:S07]  /*0570*/  FFMA R0, R5, R6, R0 ;  /* 0x0000000605007223 */ /* 0x000fce0000000000 */
.L_x_25:
[----:B------:R-:W-:Y:S05]  /*0580*/  BSYNC.RECONVERGENT B1 ;  /* 0x0000000000017941 */ /* 0x000fea0003800200 */
.L_x_23:
        /* <DEDUP_REMOVED lines=13> */
.L_x_27:
[----:B------:R-:W-:Y:S01]  /*0660*/  FMUL.FTZ R0, R5, R6 ;  /* 0x0000000605007220 */ /* 0x000fe20000410000 */
[----:B------:R-:W-:-:S03]  /*0670*/  FMUL.FTZ R6, R6, 0.5 ;  /* 0x3f00000006067820 */ /* 0x000fc60000410000 */
[----:B------:R-:W-:-:S04]  /*0680*/  FFMA R5, -R0, R0, R5 ;  /* 0x0000000000057223 */ /* 0x000fc80000000105 */
[----:B------:R-:W-:-:S07]  /*0690*/  FFMA R0, R5, R6, R0 ;  /* 0x0000000605007223 */ /* 0x000fce0000000000 */
.L_x_28:
[----:B------:R-:W-:Y:S05]  /*06a0*/  BSYNC.RECONVERGENT B1 ;  /* 0x0000000000017941 */ /* 0x000fea0003800200 */
.L_x_26:
        /* <DEDUP_REMOVED lines=13> */
.L_x_30:
[----:B------:R-:W-:Y:S01]  /*0780*/  FMUL.FTZ R0, R5, R6 ;  /* 0x0000000605007220 */ /* 0x000fe20000410000 */
[----:B------:R-:W-:-:S03]  /*0790*/  FMUL.FTZ R6, R6, 0.5 ;  /* 0x3f00000006067820 */ /* 0x000fc60000410000 */
[----:B------:R-:W-:-:S04]  /*07a0*/  FFMA R5, -R0, R0, R5 ;  /* 0x0000000000057223 */ /* 0x000fc80000000105 */
[----:B------:R-:W-:-:S07]  /*07b0*/  FFMA R0, R5, R6, R0 ;  /* 0x0000000605007223 */ /* 0x000fce0000000000 */
.L_x_31:
[----:B------:R-:W-:Y:S05]  /*07c0*/  BSYNC.RECONVERGENT B1 ;  /* 0x0000000000017941 */ /* 0x000fea0003800200 */
.L_x_29:
        /* <DEDUP_REMOVED lines=13> */
.L_x_33:
[----:B------:R-:W-:Y:S01]  /*08a0*/  FMUL.FTZ R0, R5, R6 ;  /* 0x0000000605007220 */ /* 0x000fe20000410000 */
[----:B------:R-:W-:-:S03]  /*08b0*/  FMUL.FTZ R6, R6, 0.5 ;  /* 0x3f00000006067820 */ /* 0x000fc60000410000 */
[----:B------:R-:W-:-:S04]  /*08c0*/  FFMA R5, -R0, R0, R5 ;  /* 0x0000000000057223 */ /* 0x000fc80000000105 */
[----:B------:R-:W-:-:S07]  /*08d0*/  FFMA R0, R5, R6, R0 ;  /* 0x0000000605007223 */ /* 0x000fce0000000000 */
.L_x_34:
[----:B------:R-:W-:Y:S05]  /*08e0*/  BSYNC.RECONVERGENT B1 ;  /* 0x0000000000017941 */ /* 0x000fea0003800200 */
.L_x_32:
        /* <DEDUP_REMOVED lines=13> */
.L_x_36:
[----:B------:R-:W-:Y:S01]  /*09c0*/  FMUL.FTZ R0, R5, R6 ;  /* 0x0000000605007220 */ /* 0x000fe20000410000 */
[----:B------:R-:W-:-:S03]  /*09d0*/  FMUL.FTZ R6, R6, 0.5 ;  /* 0x3f00000006067820 */ /* 0x000fc60000410000 */
[----:B------:R-:W-:-:S04]  /*09e0*/  FFMA R5, -R0, R0, R5 ;  /* 0x0000000000057223 */ /* 0x000fc80000000105 */
[----:B------:R-:W-:-:S07]  /*09f0*/  FFMA R0, R5, R6, R0 ;  /* 0x0000000605007223 */ /* 0x000fce0000000000 */
.L_x_37:
[----:B------:R-:W-:Y:S05]  /*0a00*/  BSYNC.RECONVERGENT B1 ;  /* 0x0000000000017941 */ /* 0x000fea0003800200 */
.L_x_35:
        /* <DEDUP_REMOVED lines=13> */
.L_x_39:
[----:B------:R-:W-:Y:S01]  /*0ae0*/  FMUL.FTZ R0, R5, R6 ;  /* 0x0000000605007220 */ /* 0x000fe20000410000 */
[----:B------:R-:W-:-:S03]  /*0af0*/  FMUL.FTZ R6, R6, 0.5 ;  /* 0x3f00000006067820 */ /* 0x000fc60000410000 */
[----:B------:R-:W-:-:S04]  /*0b00*/  FFMA R5, -R0, R0, R5 ;  /* 0x0000000000057223 */ /* 0x000fc80000000105 */
[----:B------:R-:W-:-:S07]  /*0b10*/  FFMA R0, R5, R6, R0 ;  /* 0x0000000605007223 */ /* 0x000fce0000000000 */
.L_x_40:
[----:B------:R-:W-:Y:S05]  /*0b20*/  BSYNC.RECONVERGENT B1 ;  /* 0x0000000000017941 */ /* 0x000fea0003800200 */
.L_x_38:
        /* <DEDUP_REMOVED lines=13> */
.L_x_42:
[----:B------:R-:W-:Y:S01]  /*0c00*/  FMUL.FTZ R0, R5, R6 ;  /* 0x0000000605007220 */ /* 0x000fe20000410000 */
[----:B------:R-:W-:-:S03]  /*0c10*/  FMUL.FTZ R6, R6, 0.5 ;  /* 0x3f00000006067820 */ /* 0x000fc60000410000 */
[----:B------:R-:W-:-:S04]  /*0c20*/  FFMA R5, -R0, R0, R5 ;  /* 0x0000000000057223 */ /* 0x000fc80000000105 */
[----:B------:R-:W-:-:S07]  /*0c30*/  FFMA R0, R5, R6, R0 ;  /* 0x0000000605007223 */ /* 0x000fce0000000000 */
.L_x_43:
[----:B------:R-:W-:Y:S05]  /*0c40*/  BSYNC.RECONVERGENT B1 ;  /* 0x0000000000017941 */ /* 0x000fea0003800200 */
.L_x_41:
        /* <DEDUP_REMOVED lines=13> */
.L_x_45:
[----:B------:R-:W-:Y:S01]  /*0d20*/  FMUL.FTZ R0, R5, R6 ;  /* 0x0000000605007220 */ /* 0x000fe20000410000 */
[----:B------:R-:W-:-:S03]  /*0d30*/  FMUL.FTZ R6, R6, 0.5 ;  /* 0x3f00000006067820 */ /* 0x000fc60000410000 */
[----:B------:R-:W-:-:S04]  /*0d40*/  FFMA R5, -R0, R0, R5 ;  /* 0x0000000000057223 */ /* 0x000fc80000000105 */
[----:B------:R-:W-:-:S07]  /*0d50*/  FFMA R0, R5, R6, R0 ;  /* 0x0000000605007223 */ /* 0x000fce0000000000 */
.L_x_46:
[----:B------:R-:W-:Y:S05]  /*0d60*/  BSYNC.RECONVERGENT B1 ;  /* 0x0000000000017941 */ /* 0x000fea0003800200 */
.L_x_44:
        /* <DEDUP_REMOVED lines=13> */
.L_x_48:
[----:B------:R-:W-:Y:S01]  /*0e40*/  FMUL.FTZ R0, R5, R6 ;  /* 0x0000000605007220 */ /* 0x000fe20000410000 */
[----:B------:R-:W-:-:S03]  /*0e50*/  FMUL.FTZ R6, R6, 0.5 ;  /* 0x3f00000006067820 */ /* 0x000fc60000410000 */
[----:B------:R-:W-:-:S04]  /*0e60*/  FFMA R5, -R0, R0, R5 ;  /* 0x0000000000057223 */ /* 0x000fc80000000105 */
[----:B------:R-:W-:-:S07]  /*0e70*/  FFMA R0, R5, R6, R0 ;  /* 0x0000000605007223 */ /* 0x000fce0000000000 */
.L_x_49:
[----:B------:R-:W-:Y:S05]  /*0e80*/  BSYNC.RECONVERGENT B1 ;  /* 0x0000000000017941 */ /* 0x000fea0003800200 */
.L_x_47:
        /* <DEDUP_REMOVED lines=13> */
.L_x_51:
[----:B------:R-:W-:Y:S01]  /*0f60*/  FMUL.FTZ R0, R5, R6 ;  /* 0x0000000605007220 */ /* 0x000fe20000410000 */
[----:B------:R-:W-:-:S03]  /*0f70*/  FMUL.FTZ R6, R6, 0.5 ;  /* 0x3f00000006067820 */ /* 0x000fc60000410000 */
[----:B------:R-:W-:-:S04]  /*0f80*/  FFMA R5, -R0, R0, R5 ;  /* 0x0000000000057223 */ /* 0x000fc80000000105 */
[----:B------:R-:W-:-:S07]  /*0f90*/  FFMA R0, R5, R6, R0 ;  /* 0x0000000605007223 */ /* 0x000fce0000000000 */
.L_x_52:
[----:B------:R-:W-:Y:S05]  /*0fa0*/  BSYNC.RECONVERGENT B1 ;  /* 0x0000000000017941 */ /* 0x000fea0003800200 */
.L_x_50:
        /* <DEDUP_REMOVED lines=13> */
.L_x_54:
[----:B------:R-:W-:Y:S01]  /*1080*/  FMUL.FTZ R0, R5, R6 ;  /* 0x0000000605007220 */ /* 0x000fe20000410000 */
[----:B------:R-:W-:-:S03]  /*1090*/  FMUL.FTZ R6, R6, 0.5 ;  /* 0x3f00000006067820 */ /* 0x000fc60000410000 */
[----:B------:R-:W-:-:S04]  /*10a0*/  FFMA R5, -R0, R0, R5 ;  /* 0x0000000000057223 */ /* 0x000fc80000000105 */
[----:B------:R-:W-:-:S07]  /*10b0*/  FFMA R0, R5, R6, R0 ;  /* 0x0000000605007223 */ /* 0x000fce0000000000 */
.L_x_55:
[----:B------:R-:W-:Y:S05]  /*10c0*/  BSYNC.RECONVERGENT B1 ;  /* 0x0000000000017941 */ /* 0x000fea0003800200 */
.L_x_53:
        /* <DEDUP_REMOVED lines=13> */
.L_x_57:
[----:B------:R-:W-:Y:S01]  /*11a0*/  FMUL.FTZ R0, R5, R6 ;  /* 0x0000000605007220 */ /* 0x000fe20000410000 */
[----:B------:R-:W-:-:S03]  /*11b0*/  FMUL.FTZ R6, R6, 0.5 ;  /* 0x3f00000006067820 */ /* 0x000fc60000410000 */
[----:B------:R-:W-:-:S04]  /*11c0*/  FFMA R5, -R0, R0, R5 ;  /* 0x0000000000057223 */ /* 0x000fc80000000105 */
[----:B------:R-:W-:-:S07]  /*11d0*/  FFMA R0, R5, R6, R0 ;  /* 0x0000000605007223 */ /* 0x000fce0000000000 */
.L_x_58:
[----:B------:R-:W-:Y:S05]  /*11e0*/  BSYNC.RECONVERGENT B1 ;  /* 0x0000000000017941 */ /* 0x000fea0003800200 */
.L_x_56:
        /* <DEDUP_REMOVED lines=9> */
[----:B------:R-:W-:-:S07]  /*1280*/  MOV R12, 0x12a0 ;  /* 0x000012a0000c7802 */ /* 0x000fce0000000f00 */
[----:B------:R-:W-:Y:S05]  /*1290*/  CALL.REL.NOINC `($__internal_2_$__cuda_sm20_sqrt_rn_f32_slowpath) ;  /* 0x0000000000647944 */ /* 0x000fea0003c00000 */
[----:B------:R-:W-:Y:S01]  /*12a0*/  MOV R7, R0 ;  /* 0x0000000000077202 */ /* 0x000fe20000000f00 */
[----:B------:R-:W-:Y:S06]  /*12b0*/  BRA `(.L_x_61) ;  /* 0x0000000000107947 */ /* 0x000fec0003800000 */
.L_x_60:
[----:B------:R-:W-:Y:S01]  /*12c0*/  FMUL.FTZ R7, R0, R5 ;  /* 0x0000000500077220 */ /* 0x000fe20000410000 */
[----:B------:R-:W-:-:S03]  /*12d0*/  FMUL.FTZ R5, R5, 0.5 ;  /* 0x3f00000005057820 */ /* 0x000fc60000410000 */
[----:B------:R-:W-:-:S04]  /*12e0*/  FFMA R0, -R7, R7, R0 ;  /* 0x0000000707007223 */ /* 0x000fc80000000100 */
[----:B------:R-:W-:-:S07]  /*12f0*/  FFMA R7, R0, R5, R7 ;  /* 0x0000000500077223 */ /* 0x000fce0000000007 */
.L_x_61:
[----:B------:R-:W-:Y:S05]  /*1300*/  BSYNC.RECONVERGENT B1 ;  /* 0x0000000000017941 */ /* 0x000fea0003800200 */
.L_x_59:
[----:B------:R-:W-:Y:S01]  /*1310*/  FMUL R7, R7, 0.98000001907348632812 ;  /* 0x3f7ae14807077820 */ /* 0x000fe20000400000 */
[----:B------:R-:W-:Y:S06]  /*1320*/  @P0 BRA `(.L_x_62) ;  /* 0xffffffec00740947 */ /* 0x000fec000383ffff */
[----:B------:R-:W0:Y:S01]  /*1330*/  LDC.64 R4, c[0x0][0x388] ;  /* 0x0000e200ff047b82 */ /* 0x000e220000000a00 */
[----:B------:R-:W1:Y:S01]  /*1340*/  LDCU UR5, c[0x0][0x394] ;  /* 0x00007280ff0577ac */ /* 0x000e620008000800 */
[----:B------:R-:W-:Y:S02]  /*1350*/  R2UR UR6, R8 ;  /* 0x00000000080672ca */ /* 0x000fe400000e0000 */
[----:B------:R-:W-:Y:S02]  /*1360*/  R2UR UR7, R9 ;  /* 0x00000000090772ca */ /* 0x000fe400000e0000 */
[----:B-1----:R-:W-:-:S05]  /*1370*/  IADD3 R3, PT, PT, R3, UR5, RZ ;  /* 0x0000000503037c10 */ /* 0x002fca000fffe0ff */
[----:B0-----:R-:W-:-:S06]  /*1380*/  IMAD.WIDE R4, R3, 0x4, R4 ;  /* 0x0000000403047825 */ /* 0x001fcc00078e0204 */
[----:B------:R0:W-:Y:S02]  /*1390*/  STG.E desc[UR6][R4.64], R7 ;  /* 0x0000000704007986 */ /* 0x0001e4000c101906 */
.L_x_13:
[----:B------:R-:W-:Y:S05]  /*13a0*/  BSYNC.RECONVERGENT B0 ;  /* 0x0000000000007941 */ /* 0x000fea0003800200 */
.L_x_12:
[----:B------:R-:W-:-:S13]  /*13b0*/  ISETP.NE.AND P0, PT, R2, RZ, PT ;  /* 0x000000ff0200720c */ /* 0x000fda0003f05270 */
[----:B------:R-:W-:Y:S05]  /*13c0*/  @P0 EXIT ;  /* 0x000000000000094d */ /* 0x000fea0003800000 */
[----:B------:R-:W1:Y:S02]  /*13d0*/  LDC R0, c[0x0][0x370] ;  /* 0x0000dc00ff007b82 */ /* 0x000e640000000800 */
[----:B-1----:R-:W-:-:S04]  /*13e0*/  SHF.R.U32.HI R0, RZ, 0x1, R0 ;  /* 0x00000001ff007819 */ /* 0x002fc80000011600 */
[----:B------:R-:W-:-:S13]  /*13f0*/  ISETP.NE.AND P0, PT, R0, UR4, PT ;  /* 0x0000000400007c0c */ /* 0x000fda000bf05270 */
[----:B------:R-:W-:Y:S05]  /*1400*/  @P0 EXIT ;  /* 0x000000000000094d */ /* 0x000fea0003800000 */
[----:B------:R-:W-:Y:S01]  /*1410*/  PREEXIT ;  /* 0x000000000000782d */ /* 0x000fe20000000000 */
[----:B------:R-:W-:Y:S05]  /*1420*/  EXIT ;  /* 0x000000000000794d */ /* 0x000fea0003800000 */
        .weak           $__internal_2_$__cuda_sm20_sqrt_rn_f32_slowpath
        .type           $__internal_2_$__cuda_sm20_sqrt_rn_f32_slowpath,@function
        .size           $__internal_2_$__cuda_sm20_sqrt_rn_f32_slowpath,(.L_x_120 - $__internal_2_$__cuda_sm20_sqrt_rn_f32_slowpath)
$__internal_2_$__cuda_sm20_sqrt_rn_f32_slowpath:
[----:B------:R-:W-:-:S13]  /*1430*/  LOP3.LUT P1, RZ, R0, 0x7fffffff, RZ, 0xc0, !PT ;  /* 0x7fffffff00ff7812 */ /* 0x000fda000782c0ff */
[----:B------:R-:W-:Y:S01]  /*1440*/  @!P1 MOV R5, R0 ;  /* 0x0000000000059202 */ /* 0x000fe20000000f00 */
[----:B------:R-:W-:Y:S06]  /*1450*/  @!P1 BRA `(.L_x_63) ;  /* 0x0000000000409947 */ /* 0x000fec0003800000 */
[----:B------:R-:W-:-:S13]  /*1460*/  FSETP.GEU.FTZ.AND P1, PT, R0, RZ, PT ;  /* 0x000000ff0000720b */ /* 0x000fda0003f3e000 */
[----:B------:R-:W-:Y:S01]  /*1470*/  @!P1 MOV R5, 0x7fffffff ;  /* 0x7fffffff00059802 */ /* 0x000fe20000000f00 */
[----:B------:R-:W-:Y:S06]  /*1480*/  @!P1 BRA `(.L_x_63) ;  /* 0x0000000000349947 */ /* 0x000fec0003800000 */
[----:B------:R-:W-:-:S13]  /*1490*/  FSETP.GTU.FTZ.AND P1, PT, |R0|, +INF , PT ;  /* 0x7f8000000000780b */ /* 0x000fda0003f3c200 */
[----:B------:R-:W-:Y:S01]  /*14a0*/  @P1 FADD.FTZ R5, R0, 1 ;  /* 0x3f80000000051421 */ /* 0x000fe20000010000 */
[----:B------:R-:W-:Y:S06]  /*14b0*/  @P1 BRA `(.L_x_63) ;  /* 0x0000000000281947 */ /* 0x000fec0003800000 */
[----:B------:R-:W-:-:S13]  /*14c0*/  FSETP.NEU.FTZ.AND P1, PT, |R0|, +INF , PT ;  /* 0x7f8000000000780b */ /* 0x000fda0003f3d200 */
[----:B------:R-:W-:-:S04]  /*14d0*/  @P1 FFMA R6, R0, 1.84467440737095516160e+19, RZ ;  /* 0x5f80000000061823 */ /* 0x000fc800000000ff */
[----:B------:R-:W0:Y:S02]  /*14e0*/  @P1 MUFU.RSQ R5, R6 ;  /* 0x0000000600051308 */ /* 0x000e240000001400 */
[----:B0-----:R-:W-:Y:S01]  /*14f0*/  @P1 FMUL.FTZ R7, R6, R5 ;  /* 0x0000000506071220 */ /* 0x001fe20000410000 */
[----:B------:R-:W-:Y:S01]  /*1500*/  @P1 FMUL.FTZ R11, R5, 0.5 ;  /* 0x3f000000050b1820 */ /* 0x000fe20000410000 */
[----:B------:R-:W-:Y:S02]  /*1510*/  @!P1 MOV R5, R0 ;  /* 0x0000000000059202 */ /* 0x000fe40000000f00 */
[----:B------:R-:W-:-:S04]  /*1520*/  @P1 FADD.FTZ R10, -R7, -RZ ;  /* 0x800000ff070a1221 */ /* 0x000fc80000010100 */
[----:B------:R-:W-:-:S04]  /*1530*/  @P1 FFMA R10, R7, R10, R6 ;  /* 0x0000000a070a1223 */ /* 0x000fc80000000006 */
[----:B------:R-:W-:-:S04]  /*1540*/  @P1 FFMA R10, R10, R11, R7 ;  /* 0x0000000b0a0a1223 */ /* 0x000fc80000000007 */
[----:B------:R-:W-:-:S07]  /*1550*/  @P1 FMUL.FTZ R5, R10, 2.3283064365386962891e-10 ;  /* 0x2f8000000a051820 */ /* 0x000fce0000410000 */
.L_x_63:
[----:B------:R-:W-:Y:S01]  /*1560*/  HFMA2 R7, -RZ, RZ, 0, 0 ;  /* 0x00000000ff077431 */ /* 0x000fe200000001ff */
[----:B------:R-:W-:Y:S02]  /*1570*/  MOV R6, R12 ;  /* 0x0000000c00067202 */ /* 0x000fe40000000f00 */
[----:B------:R-:W-:Y:S02]  /*1580*/  MOV R0, R5 ;  /* 0x0000000500007202 */ /* 0x000fe40000000f00 */
[----:B------:R-:W-:Y:S05]  /*1590*/  RET.REL.NODEC R6 `(_Z15producer2KernelPKfPfii) ;  /* 0xffffffe806987950 */ /* 0x000fea0003c3ffff */
.L_x_64:
        /* <DEDUP_REMOVED lines=14> */
.L_x_120:


//--------------------- .text._Z15producer1KernelPKfPfii --------------------------
	.section	.text._Z15producer1KernelPKfPfii,"ax",@progbits
	.align	128
        .global         _Z15producer1KernelPKfPfii
        .type           _Z15producer1KernelPKfPfii,@function
        .size           _Z15producer1KernelPKfPfii,(.L_x_121 - _Z15producer1KernelPKfPfii)
        .other          _Z15producer1KernelPKfPfii,@"STO_CUDA_ENTRY STV_DEFAULT"
_Z15producer1KernelPKfPfii:
.text._Z15producer1KernelPKfPfii:
        /* <DEDUP_REMOVED lines=16> */
.L_x_115:
[----:B------:R-:W-:Y:S01]  /*0100*/  MOV R0, 0x3f8147ae ;  /* 0x3f8147ae00007802 */ /* 0x000fe20000000f00 */
[----:B------:R-:W-:Y:S01]  /*0110*/  BSSY.RECONVERGENT B1, `(.L_x_67) ;  /* 0x0000011000017945 */ /* 0x000fe20003800200 */
[----:B------:R-:W-:-:S03]  /*0120*/  IADD3 R4, PT, PT, R4, 0x10, RZ ;  /* 0x0000001004047810 */ /* 0x000fc60007ffe0ff */
[----:B-----5:R-:W-:Y:S01]  /*0130*/  FFMA R7, R7, R0, 0.0010000000474974513054 ;  /* 0x3a83126f07077423 */ /* 0x020fe20000000000 */
[----:B------:R-:W-:-:S03]  /*0140*/  ISETP.NE.AND P0, PT, R4, 0x320, PT ;  /* 0x000003200400780c */ /* 0x000fc60003f05270 */
[----:B------:R-:W-:-:S04]  /*0150*/  FFMA R5, R7, R7, 1 ;  /* 0x3f80000007057423 */ /* 0x000fc80000000007 */
[----:B0-----:R0:W1:Y:S01]  /*0160*/  MUFU.RSQ R6, R5 ;  /* 0x0000000500067308 */ /* 0x0010620000001400 */
[----:B------:R-:W-:-:S04]  /*0170*/  IADD3 R0, PT, PT, R5, -0xd000000, RZ ;  /* 0xf300000005007810 */ /* 0x000fc80007ffe0ff */
[----:B------:R-:W-:-:S13]  /*0180*/  ISETP.GT.U32.AND P1, PT, R0, 0x727fffff, PT ;  /* 0x727fffff0000780c */ /* 0x000fda0003f24070 */
[----:B01----:R-:W-:Y:S05]  /*0190*/  @!P1 BRA `(.L_x_68) ;  /* 0x0000000000109947 */ /* 0x003fea0003800000 */
[----:B------:R-:W-:Y:S02]  /*01a0*/  MOV R0, R5 ;  /* 0x0000000500007202 */ /* 0x000fe40000000f00 */
[----:B------:R-:W-:-:S07]  /*01b0*/  MOV R12, 0x1d0 ;  /* 0x000001d0000c7802 */ /* 0x000fce0000000f00 */
[----:B------:R-:W-:Y:S05]  /*01c0*/  CALL.REL.NOINC `($__internal_3_$__cuda_sm20_sqrt_rn_f32_slowpath) ;  /* 0x0000001000987944 */ /* 0x000fea0003c00000 */
[----:B------:R-:W-:Y:S05]  /*01d0*/  BRA `(.L_x_69) ;  /* 0x0000000000107947 */ /* 0x000fea0003800000 */
.L_x_68:
[----:B------:R-:W-:Y:S01]  /*01e0*/  FMUL.FTZ R0, R5, R6 ;  /* 0x0000000605007220 */ /* 0x000fe20000410000 */
[----:B------:R-:W-:-:S03]  /*01f0*/  FMUL.FTZ R6, R6, 0.5 ;  /* 0x3f00000006067820 */ /* 0x000fc60000410000 */
[----:B------:R-:W-:-:S04]  /*0200*/  FFMA R5, -R0, R0, R5 ;  /* 0x0000000000057223 */ /* 0x000fc80000000105 */
[----:B------:R-:W-:-:S07]  /*0210*/  FFMA R0, R5, R6, R0 ;  /* 0x0000000605007223 */ /* 0x000fce0000000000 */
.L_x_69:
[----:B------:R-:W-:Y:S05]  /*0220*/  BSYNC.RECONVERGENT B1 ;  /* 0x0000000000017941 */ /* 0x000fea0003800200 */
.L_x_67:
[----:B------:R-:W-:Y:S02]  /*0230*/  HFMA2 R5, -RZ, RZ, 1.8759765625, 7.6796875 ;  /* 0x3f8147aeff057431 */ /* 0x000fe400000001ff */
[----:B------:R-:W-:Y:S01]  /*0240*/  FMUL R0, R0, 0.99000000953674316406 ;  /* 0x3f7d70a400007820 */ /* 0x000fe20000400000 */
[----:B------:R-:W-:Y:S03]  /*0250*/  BSSY.RECONVERGENT B1, `(.L_x_70) ;  /* 0x000000f000017945 */ /* 0x000fe60003800200 */
[----:B------:R-:W-:-:S04]  /*0260*/  FFMA R0, R0, R5, 0.0010000000474974513054 ;  /* 0x3a83126f00007423 */ /* 0x000fc80000000005 */
[----:B------:R-:W-:-:S04]  /*0270*/  FFMA R5, R0, R0, 1 ;  /* 0x3f80000000057423 */ /* 0x000fc80000000000 */
[----:B------:R0:W1:Y:S01]  /*0280*/  MUFU.RSQ R6, R5 ;  /* 0x0000000500067308 */ /* 0x0000620000001400 */
[----:B------:R-:W-:-:S04]  /*0290*/  IADD3 R0, PT, PT, R5, -0xd000000, RZ ;  /* 0xf300000005007810 */ /* 0x000fc80007ffe0ff */
[----:B------:R-:W-:-:S13]  /*02a0*/  ISETP.GT.U32.AND P1, PT, R0, 0x727fffff, PT ;  /* 0x727fffff0000780c */ /* 0x000fda0003f24070 */
[----:B01----:R-:W-:Y:S05]  /*02b0*/  @!P1 BRA `(.L_x_71) ;  /* 0x0000000000109947 */ /* 0x003fea0003800000 */
[----:B------:R-:W-:Y:S02]  /*02c0*/  MOV R0, R5 ;  /* 0x0000000500007202 */ /* 0x000fe40000000f00 */
[----:B------:R-:W-:-:S07]  /*02d0*/  MOV R12, 0x2f0 ;  /* 0x000002f0000c7802 */ /* 0x000fce0000000f00 */
[----:B------:R-:W-:Y:S05]  /*02e0*/  CALL.REL.NOINC `($__internal_3_$__cuda_sm20_sqrt_rn_f32_slowpath) ;  /* 0x0000001000507944 */ /* 0x000fea0003c00000 */
[----:B------:R-:W-:Y:S05]  /*02f0*/  BRA `(.L_x_72) ;  /* 0x0000000000107947 */ /* 0x000fea0003800000 */
.L_x_71:
[----:B------:R-:W-:Y:S01]  /*0300*/  FMUL.FTZ R0, R5, R6 ;  /* 0x0000000605007220 */ /* 0x000fe20000410000 */
[----:B------:R-:W-:-:S03]  /*0310*/  FMUL.FTZ R6, R6, 0.5 ;  /* 0x3f00000006067820 */ /* 0x000fc60000410000 */
[----:B------:R-:W-:-:S04]  /*0320*/  FFMA R5, -R0, R0, R5 ;  /* 0x0000000000057223 */ /* 0x000fc80000000105 */
[----:B------:R-:W-:-:S07]  /*0330*/  FFMA R0, R5, R6, R0 ;  /* 0x0000000605007223 */ /* 0x000fce0000000000 */
.L_x_72:
[----:B------:R-:W-:Y:S05]  /*0340*/  BSYNC.RECONVERGENT B1 ;  /* 0x0000000000017941 */ /* 0x000fea0003800200 */
.L_x_70:
[----:B------:R-:W-:Y:S01]  /*0350*/  MOV R5, 0x3f8147ae ;  /* 0x3f8147ae00057802 */ /* 0x000fe20000000f00 */
        /* <DEDUP_REMOVED lines=12> */
.L_x_74:
[----:B------:R-:W-:Y:S01]  /*0420*/  FMUL.FTZ R0, R5, R6 ;  /* 0x0000000605007220 */ /* 0x000fe20000410000 */
[----:B------:R-:W-:-:S03]  /*0430*/  FMUL.FTZ R6, R6, 0.5 ;  /* 0x3f00000006067820 */ /* 0x000fc60000410000 */
[----:B------:R-:W-:-:S04]  /*0440*/  FFMA R5, -R0, R0, R5 ;  /* 0x0000000000057223 */ /* 0x000fc80000000105 */
[----:B------:R-:W-:-:S07]  /*0450*/  FFMA R0, R5, R6, R0 ;  /* 0x0000000605007223 */ /* 0x000fce0000000000 */
.L_x_75:
[----:B------:R-:W-:Y:S05]  /*0460*/  BSYNC.RECONVERGENT B1 ;  /* 0x0000000000017941 */ /* 0x000fea0003800200 */
.L_x_73:
        /* <DEDUP_REMOVED lines=13> */
.L_x_77:
[----:B------:R-:W-:Y:S01]  /*0540*/  FMUL.FTZ R0, R5, R6 ;  /* 0x0000000605007220 */ /* 0x000fe20000410000 */
[----:B------:R-:W-:-:S03]  /*0550*/  FMUL.FTZ R6, R6, 0.5 ;  /* 0x3f00000006067820 */ /* 0x000fc60000410000 */
[----:B------:R-:W-:-:S04]  /*0560*/  FFMA R5, -R0, R0, R5 ;  /* 0x0000000000057223 */ /* 0x000fc80000000105 */
[----:B------:R-:W-:-:S07]  /*0570*/  FFMA R0, R5, R6, R0 ;  /* 0x0000000605007223 */ /* 0x000fce0000000000 */
.L_x_78:
[----:B------:R-:W-:Y:S05]  /*0580*/  BSYNC.RECONVERGENT B1 ;  /* 0x0000000000017941 */ /* 0x000fea0003800200 */
.L_x_76:
        /* <DEDUP_REMOVED lines=13> */
.L_x_80:
[----:B------:R-:W-:Y:S01]  /*0660*/  FMUL.FTZ R0, R5, R6 ;  /* 0x0000000605007220 */ /* 0x000fe20000410000 */
[----:B------:R-:W-:-:S03]  /*0670*/  FMUL.FTZ R6, R6, 0.5 ;  /* 0x3f00000006067820 */ /* 0x000fc60000410000 */
[----:B------:R-:W-:-:S04]  /*0680*/  FFMA R5, -R0, R0, R5 ;  /* 0x0000000000057223 */ /* 0x000fc80000000105 */
[----:B------:R-:W-:-:S07]  /*0690*/  FFMA R0, R5, R6, R0 ;  /* 0x0000000605007223 */ /* 0x000fce0000000000 */
.L_x_81:
[----:B------:R-:W-:Y:S05]  /*06a0*/  BSYNC.RECONVERGENT B1 ;  /* 0x0000000000017941 */ /* 0x000fea0003800200 */
.L_x_79:
        /* <DEDUP_REMOVED lines=13> */
.L_x_83:
[----:B------:R-:W-:Y:S01]  /*0780*/  FMUL.FTZ R0, R5, R6 ;  /* 0x0000000605007220 */ /* 0x000fe20000410000 */
[----:B------:R-:W-:-:S03]  /*0790*/  FMUL.FTZ R6, R6, 0.5 ;  /* 0x3f00000006067820 */ /* 0x000fc60000410000 */
[----:B------:R-:W-:-:S04]  /*07a0*/  FFMA R5, -R0, R0, R5 ;  /* 0x0000000000057223 */ /* 0x000fc80000000105 */
[----:B------:R-:W-:-:S07]  /*07b0*/  FFMA R0, R5, R6, R0 ;  /* 0x0000000605007223 */ /* 0x000fce0000000000 */
.L_x_84:
[----:B------:R-:W-:Y:S05]  /*07c0*/  BSYNC.RECONVERGENT B1 ;  /* 0x0000000000017941 */ /* 0x000fea0003800200 */
.L_x_82:
        /* <DEDUP_REMOVED lines=13> */
.L_x_86:
[----:B------:R-:W-:Y:S01]  /*08a0*/  FMUL.FTZ R0, R5, R6 ;  /* 0x0000000605007220 */ /* 0x000fe20000410000 */
[----:B------:R-:W-:-:S03]  /*08b0*/  FMUL.FTZ R6, R6, 0.5 ;  /* 0x3f00000006067820 */ /* 0x000fc60000410000 */
[----:B------:R-:W-:-:S04]  /*08c0*/  FFMA R5, -R0, R0, R5 ;  /* 0x0000000000057223 */ /* 0x000fc80000000105 */
[----:B------:R-:W-:-:S07]  /*08d0*/  FFMA R0, R5, R6, R0 ;  /* 0x0000000605007223 */ /* 0x000fce0000000000 */
.L_x_87:
[----:B------:R-:W-:Y:S05]  /*08e0*/  BSYNC.RECONVERGENT B1 ;  /* 0x0000000000017941 */ /* 0x000fea0003800200 */
.L_x_85:
        /* <DEDUP_REMOVED lines=13> */
.L_x_89:
[----:B------:R-:W-:Y:S01]  /*09c0*/  FMUL.FTZ R0, R5, R6 ;  /* 0x0000000605007220 */ /* 0x000fe20000410000 */
[----:B------:R-:W-:-:S03]  /*09d0*/  FMUL.FTZ R6, R6, 0.5 ;  /* 0x3f00000006067820 */ /* 0x000fc60000410000 */
[----:B------:R-:W-:-:S04]  /*09e0*/  FFMA R5, -R0, R0, R5 ;  /* 0x0000000000057223 */ /* 0x000fc80000000105 */
[----:B------:R-:W-:-:S07]  /*09f0*/  FFMA R0, R5, R6, R0 ;  /* 0x0000000605007223 */ /* 0x000fce0000000000 */
.L_x_90:
[----:B------:R-:W-:Y:S05]  /*0a00*/  BSYNC.RECONVERGENT B1 ;  /* 0x0000000000017941 */ /* 0x000fea0003800200 */
.L_x_88:
        /* <DEDUP_REMOVED lines=13> */
.L_x_92:
[----:B------:R-:W-:Y:S01]  /*0ae0*/  FMUL.FTZ R0, R5, R6 ;  /* 0x0000000605007220 */ /* 0x000fe20000410000 */
[----:B------:R-:W-:-:S03]  /*0af0*/  FMUL.FTZ R6, R6, 0.5 ;  /* 0x3f00000006067820 */ /* 0x000fc60000410000 */
[----:B------:R-:W-:-:S04]  /*0b00*/  FFMA R5, -R0, R0, R5 ;  /* 0x0000000000057223 */ /* 0x000fc80000000105 */
[----:B------:R-:W-:-:S07]  /*0b10*/  FFMA R0, R5, R6, R0 ;  /* 0x0000000605007223 */ /* 0x000fce0000000000 */
.L_x_93:
[----:B------:R-:W-:Y:S05]  /*0b20*/  BSYNC.RECONVERGENT B1 ;  /* 0x0000000000017941 */ /* 0x000fea0003800200 */
.L_x_91:
        /* <DEDUP_REMOVED lines=13> */
.L_x_95:
[----:B------:R-:W-:Y:S01]  /*0c00*/  FMUL.FTZ R0, R5, R6 ;  /* 0x0000000605007220 */ /* 0x000fe20000410000 */
[----:B------:R-:W-:-:S03]  /*0c10*/  FMUL.FTZ R6, R6, 0.5 ;  /* 0x3f00000006067820 */ /* 0x000fc60000410000 */
[----:B------:R-:W-:-:S04]  /*0c20*/  FFMA R5, -R0, R0, R5 ;  /* 0x0000000000057223 */ /* 0x000fc80000000105 */
[----:B------:R-:W-:-:S07]  /*0c30*/  FFMA R0, R5, R6, R0 ;  /* 0x0000000605007223 */ /* 0x000fce0000000000 */
.L_x_96:
[----:B------:R-:W-:Y:S05]  /*0c40*/  BSYNC.RECONVERGENT B1 ;  /* 0x0000000000017941 */ /* 0x000fea0003800200 */
.L_x_94:
        /* <DEDUP_REMOVED lines=13> */
.L_x_98:
[----:B------:R-:W-:Y:S01]  /*0d20*/  FMUL.FTZ R0, R5, R6 ;  /* 0x0000000605007220 */ /* 0x000fe20000410000 */
[----:B------:R-:W-:-:S03]  /*0d30*/  FMUL.FTZ R6, R6, 0.5 ;  /* 0x3f00000006067820 */ /* 0x000fc60000410000 */
[----:B------:R-:W-:-:S04]  /*0d40*/  FFMA R5, -R0, R0, R5 ;  /* 0x0000000000057223 */ /* 0x000fc80000000105 */
[----:B------:R-:W-:-:S07]  /*0d50*/  FFMA R0, R5, R6, R0 ;  /* 0x0000000605007223 */ /* 0x000fce0000000000 */
.L_x_99:
[----:B------:R-:W-:Y:S05]  /*0d60*/  BSYNC.RECONVERGENT B1 ;  /* 0x0000000000017941 */ /* 0x000fea0003800200 */
.L_x_97:
        /* <DEDUP_REMOVED lines=13> */
.L_x_101:
[----:B------:R-:W-:Y:S01]  /*0e40*/  FMUL.FTZ R0, R5, R6 ;  /* 0x0000000605007220 */ /* 0x000fe20000410000 */
[----:B------:R-:W-:-:S03]  /*0e50*/  FMUL.FTZ R6, R6, 0.5 ;  /* 0x3f00000006067820 */ /* 0x000fc60000410000 */
[----:B------:R-:W-:-:S04]  /*0e60*/  FFMA R5, -R0, R0, R5 ;  /* 0x0000000000057223 */ /* 0x000fc80000000105 */
[----:B------:R-:W-:-:S07]  /*0e70*/  FFMA R0, R5, R6, R0 ;  /* 0x0000000605007223 */ /* 0x000fce0000000000 */
.L_x_102:
[----:B------:R-:W-:Y:S05]  /*0e80*/  BSYNC.RECONVERGENT B1 ;  /* 0x0000000000017941 */ /* 0x000fea0003800200 */
.L_x_100:
        /* <DEDUP_REMOVED lines=13> */
.L_x_104:
[----:B------:R-:W-:Y:S01]  /*0f60*/  FMUL.FTZ R0, R5, R6 ;  /* 0x0000000605007220 */ /* 0x000fe20000410000 */
[----:B------:R-:W-:-:S03]  /*0f70*/  FMUL.FTZ R6, R6, 0.5 ;  /* 0x3f00000006067820 */ /* 0x000fc60000410000 */
[----:B------:R-:W-:-:S04]  /*0f80*/  FFMA R5, -R0, R0, R5 ;  /* 0x0000000000057223 */ /* 0x000fc80000000105 */
[----:B------:R-:W-:-:S07]  /*0f90*/  FFMA R0, R5, R6, R0 ;  /* 0x0000000605007223 */ /* 0x000fce0000000000 */
.L_x_105:
[----:B------:R-:W-:Y:S05]  /*0fa0*/  BSYNC.RECONVERGENT B1 ;  /* 0x0000000000017941 */ /* 0x000fea0003800200 */
.L_x_103:
        /* <DEDUP_REMOVED lines=13> */
.L_x_107:
[----:B------:R-:W-:Y:S01]  /*1080*/  FMUL.FTZ R0, R5, R6 ;  /* 0x0000000605007220 */ /* 0x000fe20000410000 */
[----:B------:R-:W-:-:S03]  /*1090*/  FMUL.FTZ R6, R6, 0.5 ;  /* 0x3f00000006067820 */ /* 0x000fc60000410000 */
[----:B------:R-:W-:-:S04]  /*10a0*/  FFMA R5, -R0, R0, R5 ;  /* 0x0000000000057223 */ /* 0x000fc80000000105 */
[----:B------:R-:W-:-:S07]  /*10b0*/  FFMA R0, R5, R6, R0 ;  /* 0x0000000605007223 */ /* 0x000fce0000000000 */
.L_x_108:
[----:B------:R-:W-:Y:S05]  /*10c0*/  BSYNC.RECONVERGENT B1 ;  /* 0x0000000000017941 */ /* 0x000fea0003800200 */
.L_x_106:
        /* <DEDUP_REMOVED lines=13> */
.L_x_110:
[----:B------:R-:W-:Y:S01]  /*11a0*/  FMUL.FTZ R0, R5, R6 ;  /* 0x0000000605007220 */ /* 0x000fe20000410000 */
[----:B------:R-:W-:-:S03]  /*11b0*/  FMUL.FTZ R6, R6, 0.5 ;  /* 0x3f00000006067820 */ /* 0x000fc60000410000 */
[----:B------:R-:W-:-:S04]  /*11c0*/  FFMA R5, -R0, R0, R5 ;  /* 0x0000000000057223 */ /* 0x000fc80000000105 */
[----:B------:R-:W-:-:S07]  /*11d0*/  FFMA R0, R5, R6, R0 ;  /* 0x0000000605007223 */ /* 0x000fce0000000000 */
.L_x_111:
[----:B------:R-:W-:Y:S05]  /*11e0*/  BSYNC.RECONVERGENT B1 ;  /* 0x0000000000017941 */ /* 0x000fea0003800200 */
.L_x_109:
        /* <DEDUP_REMOVED lines=9> */
[----:B------:R-:W-:-:S07]  /*1280*/  MOV R12, 0x12a0 ;  /* 0x000012a0000c7802 */ /* 0x000fce0000000f00 */
[----:B------:R-:W-:Y:S05]  /*1290*/  CALL.REL.NOINC `($__internal_3_$__cuda_sm20_sqrt_rn_f32_slowpath) ;  /* 0x0000000000647944 */ /* 0x000fea0003c00000 */
[----:B------:R-:W-:Y:S01]  /*12a0*/  MOV R7, R0 ;  /* 0x0000000000077202 */ /* 0x000fe20000000f00 */
[----:B------:R-:W-:Y:S06]  /*12b0*/  BRA `(.L_x_114) ;  /* 0x0000000000107947 */ /* 0x000fec0003800000 */
.L_x_113:
[----:B------:R-:W-:Y:S01]  /*12c0*/  FMUL.FTZ R7, R0, R5 ;  /* 0x0000000500077220 */ /* 0x000fe20000410000 */
[----:B------:R-:W-:-:S03]  /*12d0*/  FMUL.FTZ R5, R5, 0.5 ;  /* 0x3f00000005057820 */ /* 0x000fc60000410000 */
[----:B------:R-:W-:-:S04]  /*12e0*/  FFMA R0, -R7, R7, R0 ;  /* 0x0000000707007223 */ /* 0x000fc80000000100 */
[----:B------:R-:W-:-:S07]  /*12f0*/  FFMA R7, R0, R5, R7 ;  /* 0x0000000500077223 */ /* 0x000fce0000000007 */
.L_x_114:
[----:B------:R-:W-:Y:S05]  /*1300*/  BSYNC.RECONVERGENT B1 ;  /* 0x0000000000017941 */ /* 0x000fea0003800200 */
.L_x_112:
[----:B------:R-:W-:Y:S01]  /*1310*/  FMUL R7, R7, 0.99000000953674316406 ;  /* 0x3f7d70a407077820 */ /* 0x000fe20000400000 */
        /* <DEDUP_REMOVED lines=8> */
.L_x_66:
[----:B------:R-:W-:Y:S05]  /*13a0*/  BSYNC.RECONVERGENT B0 ;  /* 0x0000000000007941 */ /* 0x000fea0003800200 */
.L_x_65:
        /* <DEDUP_REMOVED lines=8> */
        .weak           $__internal_3_$__cuda_sm20_sqrt_rn_f32_slowpath
        .type           $__internal_3_$__cuda_sm20_sqrt_rn_f32_slowpath,@function
        .size           $__internal_3_$__cuda_sm20_sqrt_rn_f32_slowpath,(.L_x_121 - $__internal_3_$__cuda_sm20_sqrt_rn_f32_slowpath)
$__internal_3_$__cuda_sm20_sqrt_rn_f32_slowpath:
        /* <DEDUP_REMOVED lines=19> */
.L_x_116:
[----:B------:R-:W-:Y:S01]  /*1560*/  HFMA2 R7, -RZ, RZ, 0, 0 ;  /* 0x00000000ff077431 */ /* 0x000fe200000001ff */
[----:B------:R-:W-:Y:S02]  /*1570*/  MOV R6, R12 ;  /* 0x0000000c00067202 */ /* 0x000fe40000000f00 */
[----:B------:R-:W-:Y:S02]  /*1580*/  MOV R0, R5 ;  /* 0x0000000500007202 */ /* 0x000fe40000000f00 */
[----:B------:R-:W-:Y:S05]  /*1590*/  RET.REL.NODEC R6 `(_Z15producer1KernelPKfPfii) ;  /* 0xffffffe806987950 */ /* 0x000fea0003c3ffff */
.L_x_117:
        /* <DEDUP_REMOVED lines=14> */
.L_x_121:


//--------------------- .nv.shared._Z15consumer2KernelPKfS0_Pfi --------------------------
	.section	.nv.shared._Z15consumer2KernelPKfS0_Pfi,"aw",@nobits
	.sectionflags	@""
	.align	4
.nv.shared._Z15consumer2KernelPKfS0_Pfi:
	.zero		33792


//--------------------- .nv.shared.reserved.0     --------------------------
	.section	.nv.shared.reserved.0,"aw",@nobits
	.weak		__nv_reservedSMEM_offset_0_alias
	.size		__nv_reservedSMEM_offset_0_alias, 0, 64
	.other		__nv_reservedSMEM_offset_0_alias,@"STO_CUDA_RESERVED_SHARED STV_DEFAULT"
__nv_reservedSMEM_offset_0_alias:
	.zero		0
	.zero		64


//--------------------- .nv.shared._Z15consumer1KernelPKfS0_Pfi --------------------------
	.section	.nv.shared._Z15consumer1KernelPKfS0_Pfi,"aw",@nobits
	.sectionflags	@""
	.align	4
.nv.shared._Z15consumer1KernelPKfS0_Pfi:
	.zero		33792


//--------------------- .nv.constant0._Z15consumer2KernelPKfS0_Pfi --------------------------
	.section	.nv.constant0._Z15consumer2KernelPKfS0_Pfi,"a",@progbits
	.sectionflags	@""
	.align	4
.nv.constant0._Z15consumer2KernelPKfS0_Pfi:
	.zero		924


//--------------------- .nv.constant0._Z15consumer1KernelPKfS0_Pfi --------------------------
	.section	.nv.constant0._Z15consumer1KernelPKfS0_Pfi,"a",@progbits
	.sectionflags	@""
	.align	4
.nv.constant0._Z15consumer1KernelPKfS0_Pfi:
	.zero		924


//--------------------- .nv.constant0._Z15producer2KernelPKfPfii --------------------------
	.section	.nv.constant0._Z15producer2KernelPKfPfii,"a",@progbits
	.sectionflags	@""
	.align	4
.nv.constant0._Z15producer2KernelPKfPfii:
	.zero		920


//--------------------- .nv.constant0._Z15producer1KernelPKfPfii --------------------------
	.section	.nv.constant0._Z15producer1KernelPKfPfii,"a",@progbits
	.sectionflags	@""
	.align	4
.nv.constant0._Z15producer1KernelPKfPfii:
	.zero		920


//--------------------- SYMBOLS --------------------------

	.type		.nv.reservedSmem.offset0,@object
	.size		.nv.reservedSmem.offset0,0x4
	.type		.nv.reservedSmem.cap,@object
	.size		.nv.reservedSmem.cap,0x4
